	.target	sm_90a

	.elftype	@"ET_EXEC"


//--------------------- .note.nv.tkinfo           --------------------------
	.section	.note.nv.tkinfo,"",@"SHT_NOTE"
	.sectionflags	@"SHF_NOTE_NV_TKINFO"
	.tkinfo
        /*0018*/ 	.word	0x00000002
        /*0030*/ 	.string	""
        /*0030*/ 	.string	"ptxas"
        /*0030*/ 	.string	"Cuda compilation tools, release 13.0, V13.0.88"
        /*0030*/ 	.string	"Build cuda_13.0.r13.0/compiler.36424714_0"
        /*0030*/ 	.string	"-arch sm_90a -m 64 "



//--------------------- .note.nv.cuinfo           --------------------------
	.section	.note.nv.cuinfo,"",@"SHT_NOTE"
	.sectionflags	@"SHF_NOTE_NV_CUINFO"
        /*0018*/ 	.short	0x0002
        /*001a*/ 	.short	0x005a
        /*001c*/ 	.short	0x0082
	.zero		2


//--------------------- .nv.info                  --------------------------
	.section	.nv.info,"",@"SHT_CUDA_INFO"
	.align	4


	//----- nvinfo : EIATTR_REGCOUNT
	.align		4
        /*0000*/ 	.byte	0x04, 0x2f
        /*0002*/ 	.short	(.L_12 - .L_11)
	.align		4
.L_11:
        /*0004*/ 	.word	index@(_ZN7cutlass13device_kernelINS_4gemm6kernel13GemmUniversalIN4cute5tupleIJiiiiEEENS1_10collective13CollectiveMmaINS1_37MainloopSm90TmaGmmaWarpSpecializedFP8ILi14ENS5_IJNS4_1CILi2EEENSA_ILi1EEESC_EEENS1_32KernelTmaWarpSpecializedPingpongEEENS5_IJNSA_ILi64EEESG_NSA_ILi128EEEEEENS_12float_e5m2_tENS5_IJlSC_lEEESJ_SK_NS4_8TiledMMAINS4_8MMA_AtomIJNS4_4SM904GMMA30MMA_64x64x32_F32E5M2E5M2_SS_TNILNSO_7ScaleInE1ELSQ_1EEEEEENS4_6LayoutINS5_IJSC_SC_SC_EEENS5_IJNSA_ILi0EEESV_SV_EEEEENS5_IJNS4_10UnderscoreESY_SY_EEEEENS4_13SM90_TMA_LOADENS4_14ComposedLayoutINS4_7SwizzleILi3ELi4ELi3EEENS4_18smem_ptr_flag_bitsILi8EEENST_INS5_IJNSA_ILi8EEESH_EEENS5_IJSH_SC_EEEEEEEvNS4_8identityENS4_23SM90_TMA_LOAD_MULTICASTES1B_vS1C_EENS_8epilogue10collective6detail29Sm90TmaWarpSpecializedAdapterINS1G_15DefaultEpilogueISJ_SK_SK_NS1F_6thread17LinearCombinationISJ_Li1EffLNS1K_9ScaleType4KindE0ELNS_15FloatRoundStyleE2ESJ_EENS1_15EpilogueDefaultEEEEEvvEEEEvNT_6ParamsE)
        /*0008*/ 	.word	0x000000a8


	//----- nvinfo : EIATTR_FRAME_SIZE
	.align		4
.L_12:
        /*000c*/ 	.byte	0x04, 0x11
        /*000e*/ 	.short	(.L_14 - .L_13)
	.align		4
.L_13:
        /*0010*/ 	.word	index@(_ZN7cutlass13device_kernelINS_4gemm6kernel13GemmUniversalIN4cute5tupleIJiiiiEEENS1_10collective13CollectiveMmaINS1_37MainloopSm90TmaGmmaWarpSpecializedFP8ILi14ENS5_IJNS4_1CILi2EEENSA_ILi1EEESC_EEENS1_32KernelTmaWarpSpecializedPingpongEEENS5_IJNSA_ILi64EEESG_NSA_ILi128EEEEEENS_12float_e5m2_tENS5_IJlSC_lEEESJ_SK_NS4_8TiledMMAINS4_8MMA_AtomIJNS4_4SM904GMMA30MMA_64x64x32_F32E5M2E5M2_SS_TNILNSO_7ScaleInE1ELSQ_1EEEEEENS4_6LayoutINS5_IJSC_SC_SC_EEENS5_IJNSA_ILi0EEESV_SV_EEEEENS5_IJNS4_10UnderscoreESY_SY_EEEEENS4_13SM90_TMA_LOADENS4_14ComposedLayoutINS4_7SwizzleILi3ELi4ELi3EEENS4_18smem_ptr_flag_bitsILi8EEENST_INS5_IJNSA_ILi8EEESH_EEENS5_IJSH_SC_EEEEEEEvNS4_8identityENS4_23SM90_TMA_LOAD_MULTICASTES1B_vS1C_EENS_8epilogue10collective6detail29Sm90TmaWarpSpecializedAdapterINS1G_15DefaultEpilogueISJ_SK_SK_NS1F_6thread17LinearCombinationISJ_Li1EffLNS1K_9ScaleType4KindE0ELNS_15FloatRoundStyleE2ESJ_EENS1_15EpilogueDefaultEEEEEvvEEEEvNT_6ParamsE)
        /*0014*/ 	.word	0x00000000


	//----- nvinfo : EIATTR_MIN_STACK_SIZE
	.align		4
.L_14:
        /*0018*/ 	.byte	0x04, 0x12
        /*001a*/ 	.short	(.L_16 - .L_15)
	.align		4
.L_15:
        /*001c*/ 	.word	index@(_ZN7cutlass13device_kernelINS_4gemm6kernel13GemmUniversalIN4cute5tupleIJiiiiEEENS1_10collective13CollectiveMmaINS1_37MainloopSm90TmaGmmaWarpSpecializedFP8ILi14ENS5_IJNS4_1CILi2EEENSA_ILi1EEESC_EEENS1_32KernelTmaWarpSpecializedPingpongEEENS5_IJNSA_ILi64EEESG_NSA_ILi128EEEEEENS_12float_e5m2_tENS5_IJlSC_lEEESJ_SK_NS4_8TiledMMAINS4_8MMA_AtomIJNS4_4SM904GMMA30MMA_64x64x32_F32E5M2E5M2_SS_TNILNSO_7ScaleInE1ELSQ_1EEEEEENS4_6LayoutINS5_IJSC_SC_SC_EEENS5_IJNSA_ILi0EEESV_SV_EEEEENS5_IJNS4_10UnderscoreESY_SY_EEEEENS4_13SM90_TMA_LOADENS4_14ComposedLayoutINS4_7SwizzleILi3ELi4ELi3EEENS4_18smem_ptr_flag_bitsILi8EEENST_INS5_IJNSA_ILi8EEESH_EEENS5_IJSH_SC_EEEEEEEvNS4_8identityENS4_23SM90_TMA_LOAD_MULTICASTES1B_vS1C_EENS_8epilogue10collective6detail29Sm90TmaWarpSpecializedAdapterINS1G_15DefaultEpilogueISJ_SK_SK_NS1F_6thread17LinearCombinationISJ_Li1EffLNS1K_9ScaleType4KindE0ELNS_15FloatRoundStyleE2ESJ_EENS1_15EpilogueDefaultEEEEEvvEEEEvNT_6ParamsE)
        /*0020*/ 	.word	0x00000000
.L_16:


//--------------------- .nv.compat                --------------------------
	.section	.nv.compat,"",@"SHT_CUDA_COMPAT_INFO"
	.align	4
        /*0000*/ 	.byte	0x02, 0x09, 0x01, 0x00, 0x02, 0x02, 0x04, 0x00, 0x02, 0x05, 0x05, 0x00, 0x03, 0x07, 0x01, 0x01
        /*0010*/ 	.byte	0x02, 0x03, 0x01, 0x00, 0x02, 0x06, 0x01, 0x00, 0x04, 0x0b, 0x08, 0x00, 0x00, 0x00, 0x00, 0x00
        /*0020*/ 	.byte	0x00, 0x00, 0x00, 0x00


//--------------------- .nv.info._ZN7cutlass13device_kernelINS_4gemm6kernel13GemmUniversalIN4cute5tupleIJiiiiEEENS1_10collective13CollectiveMmaINS1_37MainloopSm90TmaGmmaWarpSpecializedFP8ILi14ENS5_IJNS4_1CILi2EEENSA_ILi1EEESC_EEENS1_32KernelTmaWarpSpecializedPingpongEEENS5_IJNSA_ILi64EEESG_NSA_ILi128EEEEEENS_12float_e5m2_tENS5_IJlSC_lEEESJ_SK_NS4_8TiledMMAINS4_8MMA_AtomIJNS4_4SM904GMMA30MMA_64x64x32_F32E5M2E5M2_SS_TNILNSO_7ScaleInE1ELSQ_1EEEEEENS4_6LayoutINS5_IJSC_SC_SC_EEENS5_IJNSA_ILi0EEESV_SV_EEEEENS5_IJNS4_10UnderscoreESY_SY_EEEEENS4_13SM90_TMA_LOADENS4_14ComposedLayoutINS4_7SwizzleILi3ELi4ELi3EEENS4_18smem_ptr_flag_bitsILi8EEENST_INS5_IJNSA_ILi8EEESH_EEENS5_IJSH_SC_EEEEEEEvNS4_8identityENS4_23SM90_TMA_LOAD_MULTICASTES1B_vS1C_EENS_8epilogue10collective6detail29Sm90TmaWarpSpecializedAdapterINS1G_15DefaultEpilogueISJ_SK_SK_NS1F_6thread17LinearCombinationISJ_Li1EffLNS1K_9ScaleType4KindE0ELNS_15FloatRoundStyleE2ESJ_EENS1_15EpilogueDefaultEEEEEvvEEEEvNT_6ParamsE --------------------------
	.section	.nv.info._ZN7cutlass13device_kernelINS_4gemm6kernel13GemmUniversalIN4cute5tupleIJiiiiEEENS1_10collective13CollectiveMmaINS1_37MainloopSm90TmaGmmaWarpSpecializedFP8ILi14ENS5_IJNS4_1CILi2EEENSA_ILi1EEESC_EEENS1_32KernelTmaWarpSpecializedPingpongEEENS5_IJNSA_ILi64EEESG_NSA_ILi128EEEEEENS_12float_e5m2_tENS5_IJlSC_lEEESJ_SK_NS4_8TiledMMAINS4_8MMA_AtomIJNS4_4SM904GMMA30MMA_64x64x32_F32E5M2E5M2_SS_TNILNSO_7ScaleInE1ELSQ_1EEEEEENS4_6LayoutINS5_IJSC_SC_SC_EEENS5_IJNSA_ILi0EEESV_SV_EEEEENS5_IJNS4_10UnderscoreESY_SY_EEEEENS4_13SM90_TMA_LOADENS4_14ComposedLayoutINS4_7SwizzleILi3ELi4ELi3EEENS4_18smem_ptr_flag_bitsILi8EEENST_INS5_IJNSA_ILi8EEESH_EEENS5_IJSH_SC_EEEEEEEvNS4_8identityENS4_23SM90_TMA_LOAD_MULTICASTES1B_vS1C_EENS_8epilogue10collective6detail29Sm90TmaWarpSpecializedAdapterINS1G_15DefaultEpilogueISJ_SK_SK_NS1F_6thread17LinearCombinationISJ_Li1EffLNS1K_9ScaleType4KindE0ELNS_15FloatRoundStyleE2ESJ_EENS1_15EpilogueDefaultEEEEEvvEEEEvNT_6ParamsE,"",@"SHT_CUDA_INFO"
	.sectionflags	@""
	.align	4


	//----- nvinfo : EIATTR_CUDA_API_VERSION
	.align		4
        /*0000*/ 	.byte	0x04, 0x37
        /*0002*/ 	.short	(.L_18 - .L_17)
.L_17:
        /*0004*/ 	.word	0x00000082


	//----- nvinfo : EIATTR_KPARAM_INFO
	.align		4
.L_18:
        /*0008*/ 	.byte	0x04, 0x17
        /*000a*/ 	.short	(.L_20 - .L_19)
.L_19:
        /*000c*/ 	.word	0x00000000
        /*0010*/ 	.short	0x0000
        /*0012*/ 	.short	0x0070
        /*0014*/ 	.byte	0x00, 0xf0, 0x01, 0x10


	//----- nvinfo : EIATTR_SPARSE_MMA_MASK
	.align		4
.L_20:
        /*0018*/ 	.byte	0x03, 0x50
        /*001a*/ 	.short	0x0000


	//----- nvinfo : EIATTR_MAXREG_COUNT
	.align		4
        /*001c*/ 	.byte	0x03, 0x1b
        /*001e*/ 	.short	0x00a8


	//----- nvinfo : EIATTR_NUM_BARRIERS
	.align		4
        /*0020*/ 	.byte	0x02, 0x4c
        /*0022*/ 	.byte	0x01
	.zero		1


	//----- nvinfo : EIATTR_MERCURY_ISA_VERSION
	.align		4
        /*0024*/ 	.byte	0x03, 0x5f
        /*0026*/ 	.short	0x0101


	//----- nvinfo : EIATTR_INT_WARP_WIDE_INSTR_OFFSETS
	.align		4
        /*0028*/ 	.byte	0x04, 0x31
        /*002a*/ 	.short	(.L_22 - .L_21)


	//   ....[0]....
.L_21:
        /*002c*/ 	.word	0x00000620


	//   ....[1]....
        /*0030*/ 	.word	0x00000660


	//   ....[2]....
        /*0034*/ 	.word	0x000006a0


	//   ....[3]....
        /*0038*/ 	.word	0x00000740


	//   ....[4]....
        /*003c*/ 	.word	0x00000760


	//   ....[5]....
        /*0040*/ 	.word	0x000007c0


	//   ....[6]....
        /*0044*/ 	.word	0x000008b0


	//   ....[7]....
        /*0048*/ 	.word	0x00000900


	//----- nvinfo : EIATTR_COOP_GROUP_MASK_REGIDS
	.align		4
.L_22:
        /*004c*/ 	.byte	0x04, 0x29
        /*004e*/ 	.short	(.L_24 - .L_23)


	//   ....[0]....
.L_23:
        /*0050*/ 	.word	0xffffffff


	//   ....[1]....
        /*0054*/ 	.word	0xffffffff


	//   ....[2]....
        /*0058*/ 	.word	0xffffffff


	//   ....[3]....
        /*005c*/ 	.word	0xffffffff


	//   ....[4]....
        /*0060*/ 	.word	0xffffffff


	//   ....[5]....
        /*0064*/ 	.word	0xffffffff


	//   ....[6]....
        /*0068*/ 	.word	0xffffffff


	//----- nvinfo : EIATTR_COOP_GROUP_INSTR_OFFSETS
	.align		4
.L_24:
        /*006c*/ 	.byte	0x04, 0x28
        /*006e*/ 	.short	(.L_26 - .L_25)


	//   ....[0]....
.L_25:
        /*0070*/ 	.word	0x00000060


	//   ....[1]....
        /*0074*/ 	.word	0x00000070


	//   ....[2]....
        /*0078*/ 	.word	0x00000130


	//   ....[3]....
        /*007c*/ 	.word	0x00000430


	//   ....[4]....
        /*0080*/ 	.word	0x00000470


	//   ....[5]....
        /*0084*/ 	.word	0x000004f0


	//   ....[6]....
        /*0088*/ 	.word	0x00000ac0


	//----- nvinfo : EIATTR_REG_RECONFIG
	.align		4
.L_26:
        /*008c*/ 	.byte	0x01, 0x54
	.zero		2


	//----- nvinfo : EIATTR_MBARRIER_INSTR_OFFSETS
	.align		4
        /*0090*/ 	.byte	0x04, 0x39
        /*0092*/ 	.short	(.L_28 - .L_27)


	//   ....[0]....
.L_27:
        /*0094*/ 	.word	0x00000250
        /*0098*/ 	.word	0x000000ff
        /*009c*/ 	.word	0x00000000
        /*00a0*/ 	.short	0x0100
        /*00a2*/ 	.byte	0x08
	.zero		1


	//   ....[1]....
        /*00a4*/ 	.word	0x00000260
        /*00a8*/ 	.word	0x000000ff
        /*00ac*/ 	.word	0x00000070
        /*00b0*/ 	.short	0x0100
        /*00b2*/ 	.byte	0x08
	.zero		1


	//   ....[2]....
        /*00b4*/ 	.word	0x00000270
        /*00b8*/ 	.word	0x000000ff
        /*00bc*/ 	.word	0x00000008
        /*00c0*/ 	.short	0x0100
        /*00c2*/ 	.byte	0x08
	.zero		1


	//   ....[3]....
        /*00c4*/ 	.word	0x00000280
        /*00c8*/ 	.word	0x000000ff
        /*00cc*/ 	.word	0x00000078
        /*00d0*/ 	.short	0x0100
        /*00d2*/ 	.byte	0x08
	.zero		1


	//   ....[4]....
        /*00d4*/ 	.word	0x00000290
        /*00d8*/ 	.word	0x000000ff
        /*00dc*/ 	.word	0x00000010
        /*00e0*/ 	.short	0x0100
        /*00e2*/ 	.byte	0x08
	.zero		1


	//   ....[5]....
        /*00e4*/ 	.word	0x000002a0
        /*00e8*/ 	.word	0x000000ff
        /*00ec*/ 	.word	0x00000080
        /*00f0*/ 	.short	0x0100
        /*00f2*/ 	.byte	0x08
	.zero		1


	//   ....[6]....
        /*00f4*/ 	.word	0x000002b0
        /*00f8*/ 	.word	0x000000ff
        /*00fc*/ 	.word	0x00000018
        /*0100*/ 	.short	0x0100
        /*0102*/ 	.byte	0x08
	.zero		1


	//   ....[7]....
        /*0104*/ 	.word	0x000002c0
        /*0108*/ 	.word	0x000000ff
        /*010c*/ 	.word	0x00000088
        /*0110*/ 	.short	0x0100
        /*0112*/ 	.byte	0x08
	.zero		1


	//   ....[8]....
        /*0114*/ 	.word	0x000002d0
        /*0118*/ 	.word	0x000000ff
        /*011c*/ 	.word	0x00000020
        /*0120*/ 	.short	0x0100
        /*0122*/ 	.byte	0x08
	.zero		1


	//   ....[9]....
        /*0124*/ 	.word	0x000002e0
        /*0128*/ 	.word	0x000000ff
        /*012c*/ 	.word	0x00000090
        /*0130*/ 	.short	0x0100
        /*0132*/ 	.byte	0x08
	.zero		1


	//   ....[10]....
        /*0134*/ 	.word	0x000002f0
        /*0138*/ 	.word	0x000000ff
        /*013c*/ 	.word	0x00000028
        /*0140*/ 	.short	0x0100
        /*0142*/ 	.byte	0x08
	.zero		1


	//   ....[11]....
        /*0144*/ 	.word	0x00000300
        /*0148*/ 	.word	0x000000ff
        /*014c*/ 	.word	0x00000098
        /*0150*/ 	.short	0x0100
        /*0152*/ 	.byte	0x08
	.zero		1


	//   ....[12]....
        /*0154*/ 	.word	0x00000310
        /*0158*/ 	.word	0x000000ff
        /*015c*/ 	.word	0x00000030
        /*0160*/ 	.short	0x0100
        /*0162*/ 	.byte	0x08
	.zero		1


	//   ....[13]....
        /*0164*/ 	.word	0x00000320
        /*0168*/ 	.word	0x000000ff
        /*016c*/ 	.word	0x000000a0
        /*0170*/ 	.short	0x0100
        /*0172*/ 	.byte	0x08
	.zero		1


	//   ....[14]....
        /*0174*/ 	.word	0x00000330
        /*0178*/ 	.word	0x000000ff
        /*017c*/ 	.word	0x00000038
        /*0180*/ 	.short	0x0100
        /*0182*/ 	.byte	0x08
	.zero		1


	//   ....[15]....
        /*0184*/ 	.word	0x00000340
        /*0188*/ 	.word	0x000000ff
        /*018c*/ 	.word	0x000000a8
        /*0190*/ 	.short	0x0100
        /*0192*/ 	.byte	0x08
	.zero		1


	//   ....[16]....
        /*0194*/ 	.word	0x00000350
        /*0198*/ 	.word	0x000000ff
        /*019c*/ 	.word	0x00000040
        /*01a0*/ 	.short	0x0100
        /*01a2*/ 	.byte	0x08
	.zero		1


	//   ....[17]....
        /*01a4*/ 	.word	0x00000360
        /*01a8*/ 	.word	0x000000ff
        /*01ac*/ 	.word	0x000000b0
        /*01b0*/ 	.short	0x0100
        /*01b2*/ 	.byte	0x08
	.zero		1


	//   ....[18]....
        /*01b4*/ 	.word	0x00000370
        /*01b8*/ 	.word	0x000000ff
        /*01bc*/ 	.word	0x00000048
        /*01c0*/ 	.short	0x0100
        /*01c2*/ 	.byte	0x08
	.zero		1


	//   ....[19]....
        /*01c4*/ 	.word	0x00000380
        /*01c8*/ 	.word	0x000000ff
        /*01cc*/ 	.word	0x000000b8
        /*01d0*/ 	.short	0x0100
        /*01d2*/ 	.byte	0x08
	.zero		1


	//   ....[20]....
        /*01d4*/ 	.word	0x00000390
        /*01d8*/ 	.word	0x000000ff
        /*01dc*/ 	.word	0x00000050
        /*01e0*/ 	.short	0x0100
        /*01e2*/ 	.byte	0x08
	.zero		1


	//   ....[21]....
        /*01e4*/ 	.word	0x000003a0
        /*01e8*/ 	.word	0x000000ff
        /*01ec*/ 	.word	0x000000c0
        /*01f0*/ 	.short	0x0100
        /*01f2*/ 	.byte	0x08
	.zero		1


	//   ....[22]....
        /*01f4*/ 	.word	0x000003b0
        /*01f8*/ 	.word	0x000000ff
        /*01fc*/ 	.word	0x00000058
        /*0200*/ 	.short	0x0100
        /*0202*/ 	.byte	0x08
	.zero		1


	//   ....[23]....
        /*0204*/ 	.word	0x000003c0
        /*0208*/ 	.word	0x000000ff
        /*020c*/ 	.word	0x000000c8
        /*0210*/ 	.short	0x0100
        /*0212*/ 	.byte	0x08
	.zero		1


	//   ....[24]....
        /*0214*/ 	.word	0x000003d0
        /*0218*/ 	.word	0x000000ff
        /*021c*/ 	.word	0x00000060
        /*0220*/ 	.short	0x0100
        /*0222*/ 	.byte	0x08
	.zero		1


	//   ....[25]....
        /*0224*/ 	.word	0x000003e0
        /*0228*/ 	.word	0x000000ff
        /*022c*/ 	.word	0x000000d0
        /*0230*/ 	.short	0x0100
        /*0232*/ 	.byte	0x08
	.zero		1


	//   ....[26]....
        /*0234*/ 	.word	0x000003f0
        /*0238*/ 	.word	0x000000ff
        /*023c*/ 	.word	0x00000068
        /*0240*/ 	.short	0x0100
        /*0242*/ 	.byte	0x08
	.zero		1


	//   ....[27]....
        /*0244*/ 	.word	0x00000400
        /*0248*/ 	.word	0x000000ff
        /*024c*/ 	.word	0x000000d8
        /*0250*/ 	.short	0x0100
        /*0252*/ 	.byte	0x08
	.zero		1


	//   ....[28]....
        /*0254*/ 	.word	0x00000930
        /*0258*/ 	.word	0x000000ff
        /*025c*/ 	.word	0x00000110
        /*0260*/ 	.short	0x0100
        /*0262*/ 	.byte	0x08
	.zero		1


	//   ....[29]....
        /*0264*/ 	.word	0x000009d0
        /*0268*/ 	.word	0x000000ff
        /*026c*/ 	.word	0x00000118
        /*0270*/ 	.short	0x0100
        /*0272*/ 	.byte	0x08
	.zero		1


	//   ....[30]....
        /*0274*/ 	.word	0x00000a40
        /*0278*/ 	.word	0x000000ff
        /*027c*/ 	.word	0x000000f0
        /*0280*/ 	.short	0x0100
        /*0282*/ 	.byte	0x09
	.zero		1


	//   ....[31]....
        /*0284*/ 	.word	0x00000a50
        /*0288*/ 	.word	0x000000ff
        /*028c*/ 	.word	0x000000f8
        /*0290*/ 	.short	0x0100
        /*0292*/ 	.byte	0x09
	.zero		1


	//   ....[32]....
        /*0294*/ 	.word	0x00000a60
        /*0298*/ 	.word	0x000000ff
        /*029c*/ 	.word	0x00000100
        /*02a0*/ 	.short	0x0100
        /*02a2*/ 	.byte	0x09
	.zero		1


	//   ....[33]....
        /*02a4*/ 	.word	0x00000a70
        /*02a8*/ 	.word	0x000000ff
        /*02ac*/ 	.word	0x00000108
        /*02b0*/ 	.short	0x0100
        /*02b2*/ 	.byte	0x09
	.zero		1


	//   ....[34]....
        /*02b4*/ 	.word	0x00001860
        /*02b8*/ 	.word	0x000000ff
        /*02bc*/ 	.word	0xfffffff8
        /*02c0*/ 	.short	0x010a
        /*02c2*/ 	.byte	0x0b
	.zero		1


	//   ....[35]....
        /*02c4*/ 	.word	0x00001b30
        /*02c8*/ 	.word	0x000000ff
        /*02cc*/ 	.word	0x00000000
        /*02d0*/ 	.short	0x010a
        /*02d2*/ 	.byte	0x06
	.zero		1


	//   ....[36]....
        /*02d4*/ 	.word	0x00001b70
        /*02d8*/ 	.word	0x000000ff
        /*02dc*/ 	.word	0x00000000
        /*02e0*/ 	.short	0x010a
        /*02e2*/ 	.byte	0x06
	.zero		1


	//   ....[37]....
        /*02e4*/ 	.word	0x000021a0
        /*02e8*/ 	.word	0x000000ff
        /*02ec*/ 	.word	0x00000000
        /*02f0*/ 	.short	0x010a
        /*02f2*/ 	.byte	0x10
	.zero		1


	//   ....[38]....
        /*02f4*/ 	.word	0x000021e0
        /*02f8*/ 	.word	0x000000ff
        /*02fc*/ 	.word	0x00000000
        /*0300*/ 	.short	0x010a
        /*0302*/ 	.byte	0x10
	.zero		1


	//   ....[39]....
        /*0304*/ 	.word	0x00002680
        /*0308*/ 	.word	0x00000013
        /*030c*/ 	.word	0x00000000
        /*0310*/ 	.short	0x0101
        /*0312*/ 	.byte	0x3f
	.zero		1


	//   ....[40]....
        /*0314*/ 	.word	0x00002a00
        /*0318*/ 	.word	0x00000011
        /*031c*/ 	.word	0x00000000
        /*0320*/ 	.short	0x0101
        /*0322*/ 	.byte	0x17
	.zero		1


	//   ....[41]....
        /*0324*/ 	.word	0x00002b30
        /*0328*/ 	.word	0x00000010
        /*032c*/ 	.word	0x00000000
        /*0330*/ 	.short	0x0101
        /*0332*/ 	.byte	0x3f
	.zero		1


	//   ....[42]....
        /*0334*/ 	.word	0x00002bf0
        /*0338*/ 	.word	0x000000ff
        /*033c*/ 	.word	0x00000008
        /*0340*/ 	.short	0x010a
        /*0342*/ 	.byte	0x0b
	.zero		1


	//   ....[43]....
        /*0344*/ 	.word	0x00005460
        /*0348*/ 	.word	0x00000004
        /*034c*/ 	.word	0x00000000
        /*0350*/ 	.short	0x0101
        /*0352*/ 	.byte	0x17
	.zero		1


	//   ....[44]....
        /*0354*/ 	.word	0x00005d80
        /*0358*/ 	.word	0x00000013
        /*035c*/ 	.word	0x00000070
        /*0360*/ 	.short	0x010a
        /*0362*/ 	.byte	0x3f
	.zero		1


	//   ....[45]....
        /*0364*/ 	.word	0x00006110
        /*0368*/ 	.word	0x0000000a
        /*036c*/ 	.word	0x00000118
        /*0370*/ 	.short	0x0101
        /*0372*/ 	.byte	0x3f
	.zero		1


	//   ....[46]....
        /*0374*/ 	.word	0x00006870
        /*0378*/ 	.word	0x00000005
        /*037c*/ 	.word	0x00000000
        /*0380*/ 	.short	0x010a
        /*0382*/ 	.byte	0x3f
	.zero		1


	//   ....[47]....
        /*0384*/ 	.word	0x000068f0
        /*0388*/ 	.word	0x00000007
        /*038c*/ 	.word	0x00000000
        /*0390*/ 	.short	0x010a
        /*0392*/ 	.byte	0x3f
	.zero		1


	//   ....[48]....
        /*0394*/ 	.word	0x00006980
        /*0398*/ 	.word	0x00000006
        /*039c*/ 	.word	0x00000000
        /*03a0*/ 	.short	0x010a
        /*03a2*/ 	.byte	0x3f
	.zero		1


	//   ....[49]....
        /*03a4*/ 	.word	0x00006a10
        /*03a8*/ 	.word	0x00000009
        /*03ac*/ 	.word	0x00000000
        /*03b0*/ 	.short	0x010a
        /*03b2*/ 	.byte	0x3f
	.zero		1


	//   ....[50]....
        /*03b4*/ 	.word	0x00006aa0
        /*03b8*/ 	.word	0x00000006
        /*03bc*/ 	.word	0x00000000
        /*03c0*/ 	.short	0x010a
        /*03c2*/ 	.byte	0x3f
	.zero		1


	//   ....[51]....
        /*03c4*/ 	.word	0x00006b30
        /*03c8*/ 	.word	0x00000009
        /*03cc*/ 	.word	0x00000000
        /*03d0*/ 	.short	0x010a
        /*03d2*/ 	.byte	0x3f
	.zero		1


	//   ....[52]....
        /*03d4*/ 	.word	0x00006bc0
        /*03d8*/ 	.word	0x00000006
        /*03dc*/ 	.word	0x00000000
        /*03e0*/ 	.short	0x010a
        /*03e2*/ 	.byte	0x3f
	.zero		1


	//   ....[53]....
        /*03e4*/ 	.word	0x00006c50
        /*03e8*/ 	.word	0x00000009
        /*03ec*/ 	.word	0x00000000
        /*03f0*/ 	.short	0x010a
        /*03f2*/ 	.byte	0x3f
	.zero		1


	//   ....[54]....
        /*03f4*/ 	.word	0x00006ce0
        /*03f8*/ 	.word	0x00000006
        /*03fc*/ 	.word	0x00000000
        /*0400*/ 	.short	0x010a
        /*0402*/ 	.byte	0x3f
	.zero		1


	//   ....[55]....
        /*0404*/ 	.word	0x00006d70
        /*0408*/ 	.word	0x00000009
        /*040c*/ 	.word	0x00000000
        /*0410*/ 	.short	0x010a
        /*0412*/ 	.byte	0x3f
	.zero		1


	//   ....[56]....
        /*0414*/ 	.word	0x00006e00
        /*0418*/ 	.word	0x00000006
        /*041c*/ 	.word	0x00000000
        /*0420*/ 	.short	0x010a
        /*0422*/ 	.byte	0x3f
	.zero		1


	//   ....[57]....
        /*0424*/ 	.word	0x00006e90
        /*0428*/ 	.word	0x00000009
        /*042c*/ 	.word	0x00000000
        /*0430*/ 	.short	0x010a
        /*0432*/ 	.byte	0x3f
	.zero		1


	//   ....[58]....
        /*0434*/ 	.word	0x00006f20
        /*0438*/ 	.word	0x00000006
        /*043c*/ 	.word	0x00000000
        /*0440*/ 	.short	0x010a
        /*0442*/ 	.byte	0x3f
	.zero		1


	//   ....[59]....
        /*0444*/ 	.word	0x00006fb0
        /*0448*/ 	.word	0x00000003
        /*044c*/ 	.word	0x00000000
        /*0450*/ 	.short	0x010a
        /*0452*/ 	.byte	0x3f
	.zero		1


	//   ....[60]....
        /*0454*/ 	.word	0x00007020
        /*0458*/ 	.word	0x00000011
        /*045c*/ 	.word	0xfffffff8
        /*0460*/ 	.short	0x010a
        /*0462*/ 	.byte	0x3f
	.zero		1


	//   ....[61]....
        /*0464*/ 	.word	0x00007080
        /*0468*/ 	.word	0x00000011
        /*046c*/ 	.word	0x00000000
        /*0470*/ 	.short	0x010a
        /*0472*/ 	.byte	0x3f
	.zero		1


	//   ....[62]....
        /*0474*/ 	.word	0x000070e0
        /*0478*/ 	.word	0x00000013
        /*047c*/ 	.word	0x00000000
        /*0480*/ 	.short	0x010a
        /*0482*/ 	.byte	0x3f
	.zero		1


	//   ....[63]....
        /*0484*/ 	.word	0x00007140
        /*0488*/ 	.word	0x00000011
        /*048c*/ 	.word	0x00000008
        /*0490*/ 	.short	0x010a
        /*0492*/ 	.byte	0x3f
	.zero		1


	//   ....[64]....
        /*0494*/ 	.word	0x00007210
        /*0498*/ 	.word	0x00000013
        /*049c*/ 	.word	0x00000070
        /*04a0*/ 	.short	0x010a
        /*04a2*/ 	.byte	0x3f
	.zero		1


	//   ....[65]....
        /*04a4*/ 	.word	0x000072f0
        /*04a8*/ 	.word	0x00000005
        /*04ac*/ 	.word	0x00000000
        /*04b0*/ 	.short	0x010a
        /*04b2*/ 	.byte	0x3f
	.zero		1


	//   ....[66]....
        /*04b4*/ 	.word	0x00007340
        /*04b8*/ 	.word	0x00000007
        /*04bc*/ 	.word	0x00000000
        /*04c0*/ 	.short	0x010a
        /*04c2*/ 	.byte	0x3f
	.zero		1


	//   ....[67]....
        /*04c4*/ 	.word	0x00007390
        /*04c8*/ 	.word	0x00000006
        /*04cc*/ 	.word	0x00000000
        /*04d0*/ 	.short	0x010a
        /*04d2*/ 	.byte	0x3f
	.zero		1


	//   ....[68]....
        /*04d4*/ 	.word	0x000073e0
        /*04d8*/ 	.word	0x00000009
        /*04dc*/ 	.word	0x00000000
        /*04e0*/ 	.short	0x010a
        /*04e2*/ 	.byte	0x3f
	.zero		1


	//   ....[69]....
        /*04e4*/ 	.word	0x00007430
        /*04e8*/ 	.word	0x00000006
        /*04ec*/ 	.word	0x00000000
        /*04f0*/ 	.short	0x010a
        /*04f2*/ 	.byte	0x3f
	.zero		1


	//   ....[70]....
        /*04f4*/ 	.word	0x00007480
        /*04f8*/ 	.word	0x00000009
        /*04fc*/ 	.word	0x00000000
        /*0500*/ 	.short	0x010a
        /*0502*/ 	.byte	0x3f
	.zero		1


	//   ....[71]....
        /*0504*/ 	.word	0x000074d0
        /*0508*/ 	.word	0x00000006
        /*050c*/ 	.word	0x00000000
        /*0510*/ 	.short	0x010a
        /*0512*/ 	.byte	0x3f
	.zero		1


	//   ....[72]....
        /*0514*/ 	.word	0x00007520
        /*0518*/ 	.word	0x00000009
        /*051c*/ 	.word	0x00000000
        /*0520*/ 	.short	0x010a
        /*0522*/ 	.byte	0x3f
	.zero		1


	//   ....[73]....
        /*0524*/ 	.word	0x00007570
        /*0528*/ 	.word	0x00000006
        /*052c*/ 	.word	0x00000000
        /*0530*/ 	.short	0x010a
        /*0532*/ 	.byte	0x3f
	.zero		1


	//   ....[74]....
        /*0534*/ 	.word	0x000075c0
        /*0538*/ 	.word	0x00000009
        /*053c*/ 	.word	0x00000000
        /*0540*/ 	.short	0x010a
        /*0542*/ 	.byte	0x3f
	.zero		1


	//   ....[75]....
        /*0544*/ 	.word	0x00007610
        /*0548*/ 	.word	0x00000006
        /*054c*/ 	.word	0x00000000
        /*0550*/ 	.short	0x010a
        /*0552*/ 	.byte	0x3f
	.zero		1


	//   ....[76]....
        /*0554*/ 	.word	0x00007660
        /*0558*/ 	.word	0x00000009
        /*055c*/ 	.word	0x00000000
        /*0560*/ 	.short	0x010a
        /*0562*/ 	.byte	0x3f
	.zero		1


	//   ....[77]....
        /*0564*/ 	.word	0x000076b0
        /*0568*/ 	.word	0x00000006
        /*056c*/ 	.word	0x00000000
        /*0570*/ 	.short	0x010a
        /*0572*/ 	.byte	0x3f
	.zero		1


	//----- nvinfo : EIATTR_NUM_MBARRIERS
	.align		4
.L_28:
        /*0574*/ 	.byte	0x03, 0x38
        /*0576*/ 	.short	0x0022


	//----- nvinfo : EIATTR_EXIT_INSTR_OFFSETS
	.align		4
        /*0578*/ 	.byte	0x04, 0x1c
        /*057a*/ 	.short	(.L_30 - .L_29)


	//   ....[0]....
.L_29:
        /*057c*/ 	.word	0x00001520


	//   ....[1]....
        /*0580*/ 	.word	0x00001580


	//   ....[2]....
        /*0584*/ 	.word	0x00005a70


	//   ....[3]....
        /*0588*/ 	.word	0x00005aa0


	//   ....[4]....
        /*058c*/ 	.word	0x00007000


	//----- nvinfo : EIATTR_MAX_THREADS
	.align		4
.L_30:
        /*0590*/ 	.byte	0x04, 0x05
        /*0592*/ 	.short	(.L_32 - .L_31)
.L_31:
        /*0594*/ 	.word	0x00000180
        /*0598*/ 	.word	0x00000001
        /*059c*/ 	.word	0x00000001


	//----- nvinfo : EIATTR_CRS_STACK_SIZE
	.align		4
.L_32:
        /*05a0*/ 	.byte	0x04, 0x1e
        /*05a2*/ 	.short	(.L_34 - .L_33)
.L_33:
        /*05a4*/ 	.word	0x00000000


	//----- nvinfo : EIATTR_CBANK_PARAM_SIZE
	.align		4
.L_34:
        /*05a8*/ 	.byte	0x03, 0x19
        /*05aa*/ 	.short	0x0470


	//----- nvinfo : EIATTR_PARAM_CBANK
	.align		4
        /*05ac*/ 	.byte	0x04, 0x0a
        /*05ae*/ 	.short	(.L_36 - .L_35)
	.align		4
.L_35:
        /*05b0*/ 	.word	index@(.nv.constant0._ZN7cutlass13device_kernelINS_4gemm6kernel13GemmUniversalIN4cute5tupleIJiiiiEEENS1_10collective13CollectiveMmaINS1_37MainloopSm90TmaGmmaWarpSpecializedFP8ILi14ENS5_IJNS4_1CILi2EEENSA_ILi1EEESC_EEENS1_32KernelTmaWarpSpecializedPingpongEEENS5_IJNSA_ILi64EEESG_NSA_ILi128EEEEEENS_12float_e5m2_tENS5_IJlSC_lEEESJ_SK_NS4_8TiledMMAINS4_8MMA_AtomIJNS4_4SM904GMMA30MMA_64x64x32_F32E5M2E5M2_SS_TNILNSO_7ScaleInE1ELSQ_1EEEEEENS4_6LayoutINS5_IJSC_SC_SC_EEENS5_IJNSA_ILi0EEESV_SV_EEEEENS5_IJNS4_10UnderscoreESY_SY_EEEEENS4_13SM90_TMA_LOADENS4_14ComposedLayoutINS4_7SwizzleILi3ELi4ELi3EEENS4_18smem_ptr_flag_bitsILi8EEENST_INS5_IJNSA_ILi8EEESH_EEENS5_IJSH_SC_EEEEEEEvNS4_8identityENS4_23SM90_TMA_LOAD_MULTICASTES1B_vS1C_EENS_8epilogue10collective6detail29Sm90TmaWarpSpecializedAdapterINS1G_15DefaultEpilogueISJ_SK_SK_NS1F_6thread17LinearCombinationISJ_Li1EffLNS1K_9ScaleType4KindE0ELNS_15FloatRoundStyleE2ESJ_EENS1_15EpilogueDefaultEEEEEvvEEEEvNT_6ParamsE)
        /*05b4*/ 	.short	0x0210
        /*05b6*/ 	.short	0x0470


	//----- nvinfo : EIATTR_SW_WAR
	.align		4
.L_36:
        /*05b8*/ 	.byte	0x04, 0x36
        /*05ba*/ 	.short	(.L_38 - .L_37)
.L_37:
        /*05bc*/ 	.word	0x00000008
.L_38:


//--------------------- .nv.callgraph             --------------------------
	.section	.nv.callgraph,"",@"SHT_CUDA_CALLGRAPH"
	.align	4
	.sectionentsize	8
	.align		4
        /*0000*/ 	.word	0x00000000
	.align		4
        /*0004*/ 	.word	0xffffffff
	.align		4
        /*0008*/ 	.word	0x00000000
	.align		4
        /*000c*/ 	.word	0xfffffffe
	.align		4
        /*0010*/ 	.word	0x00000000
	.align		4
        /*0014*/ 	.word	0xfffffffd
	.align		4
        /*0018*/ 	.word	0x00000000
	.align		4
        /*001c*/ 	.word	0xfffffffc


//--------------------- .nv.constant4             --------------------------
	.section	.nv.constant4,"a",@progbits
	.align	8
	.align		8
.nv.constant4:
        /*0000*/ 	.dword	_ZN40_INTERNAL_205b4594_4_k_cu_e29cebe0_269964cuda3std3__45__cpo5beginE
	.align		8
        /*0008*/ 	.dword	_ZN40_INTERNAL_205b4594_4_k_cu_e29cebe0_269964cuda3std3__45__cpo3endE
	.align		8
        /*0010*/ 	.dword	_ZN40_INTERNAL_205b4594_4_k_cu_e29cebe0_269964cuda3std3__45__cpo6cbeginE
	.align		8
        /*0018*/ 	.dword	_ZN40_INTERNAL_205b4594_4_k_cu_e29cebe0_269964cuda3std3__45__cpo4cendE
	.align		8
        /*0020*/ 	.dword	_ZN40_INTERNAL_205b4594_4_k_cu_e29cebe0_269964cuda3std3__442_GLOBAL__N__205b4594_4_k_cu_e29cebe0_269966ignoreE
	.align		8
        /*0028*/ 	.dword	_ZN40_INTERNAL_205b4594_4_k_cu_e29cebe0_269964cuda3std3__419piecewise_constructE
	.align		8
        /*0030*/ 	.dword	_ZN40_INTERNAL_205b4594_4_k_cu_e29cebe0_269964cuda3std3__48in_placeE
	.align		8
        /*0038*/ 	.dword	_ZN40_INTERNAL_205b4594_4_k_cu_e29cebe0_269964cuda3std6ranges3__45__cpo4swapE
	.align		8
        /*0040*/ 	.dword	_ZN40_INTERNAL_205b4594_4_k_cu_e29cebe0_269964cuda3std6ranges3__45__cpo9iter_moveE
	.align		8
        /*0048*/ 	.dword	_ZN40_INTERNAL_205b4594_4_k_cu_e29cebe0_269964cute7productE
	.align		8
        /*0050*/ 	.dword	_ZN40_INTERNAL_205b4594_4_k_cu_e29cebe0_269964cute1_E


//--------------------- .text._ZN7cutlass13device_kernelINS_4gemm6kernel13GemmUniversalIN4cute5tupleIJiiiiEEENS1_10collective13CollectiveMmaINS1_37MainloopSm90TmaGmmaWarpSpecializedFP8ILi14ENS5_IJNS4_1CILi2EEENSA_ILi1EEESC_EEENS1_32KernelTmaWarpSpecializedPingpongEEENS5_IJNSA_ILi64EEESG_NSA_ILi128EEEEEENS_12float_e5m2_tENS5_IJlSC_lEEESJ_SK_NS4_8TiledMMAINS4_8MMA_AtomIJNS4_4SM904GMMA30MMA_64x64x32_F32E5M2E5M2_SS_TNILNSO_7ScaleInE1ELSQ_1EEEEEENS4_6LayoutINS5_IJSC_SC_SC_EEENS5_IJNSA_ILi0EEESV_SV_EEEEENS5_IJNS4_10UnderscoreESY_SY_EEEEENS4_13SM90_TMA_LOADENS4_14ComposedLayoutINS4_7SwizzleILi3ELi4ELi3EEENS4_18smem_ptr_flag_bitsILi8EEENST_INS5_IJNSA_ILi8EEESH_EEENS5_IJSH_SC_EEEEEEEvNS4_8identityENS4_23SM90_TMA_LOAD_MULTICASTES1B_vS1C_EENS_8epilogue10collective6detail29Sm90TmaWarpSpecializedAdapterINS1G_15DefaultEpilogueISJ_SK_SK_NS1F_6thread17LinearCombinationISJ_Li1EffLNS1K_9ScaleType4KindE0ELNS_15FloatRoundStyleE2ESJ_EENS1_15EpilogueDefaultEEEEEvvEEEEvNT_6ParamsE --------------------------
	.section	.text._ZN7cutlass13device_kernelINS_4gemm6kernel13GemmUniversalIN4cute5tupleIJiiiiEEENS1_10collective13CollectiveMmaINS1_37MainloopSm90TmaGmmaWarpSpecializedFP8ILi14ENS5_IJNS4_1CILi2EEENSA_ILi1EEESC_EEENS1_32KernelTmaWarpSpecializedPingpongEEENS5_IJNSA_ILi64EEESG_NSA_ILi128EEEEEENS_12float_e5m2_tENS5_IJlSC_lEEESJ_SK_NS4_8TiledMMAINS4_8MMA_AtomIJNS4_4SM904GMMA30MMA_64x64x32_F32E5M2E5M2_SS_TNILNSO_7ScaleInE1ELSQ_1EEEEEENS4_6LayoutINS5_IJSC_SC_SC_EEENS5_IJNSA_ILi0EEESV_SV_EEEEENS5_IJNS4_10UnderscoreESY_SY_EEEEENS4_13SM90_TMA_LOADENS4_14ComposedLayoutINS4_7SwizzleILi3ELi4ELi3EEENS4_18smem_ptr_flag_bitsILi8EEENST_INS5_IJNSA_ILi8EEESH_EEENS5_IJSH_SC_EEEEEEEvNS4_8identityENS4_23SM90_TMA_LOAD_MULTICASTES1B_vS1C_EENS_8epilogue10collective6detail29Sm90TmaWarpSpecializedAdapterINS1G_15DefaultEpilogueISJ_SK_SK_NS1F_6thread17LinearCombinationISJ_Li1EffLNS1K_9ScaleType4KindE0ELNS_15FloatRoundStyleE2ESJ_EENS1_15EpilogueDefaultEEEEEvvEEEEvNT_6ParamsE,"ax",@progbits
	.align	128
.text._ZN7cutlass13device_kernelINS_4gemm6kernel13GemmUniversalIN4cute5tupleIJiiiiEEENS1_10collective13CollectiveMmaINS1_37MainloopSm90TmaGmmaWarpSpecializedFP8ILi14ENS5_IJNS4_1CILi2EEENSA_ILi1EEESC_EEENS1_32KernelTmaWarpSpecializedPingpongEEENS5_IJNSA_ILi64EEESG_NSA_ILi128EEEEEENS_12float_e5m2_tENS5_IJlSC_lEEESJ_SK_NS4_8TiledMMAINS4_8MMA_AtomIJNS4_4SM904GMMA30MMA_64x64x32_F32E5M2E5M2_SS_TNILNSO_7ScaleInE1ELSQ_1EEEEEENS4_6LayoutINS5_IJSC_SC_SC_EEENS5_IJNSA_ILi0EEESV_SV_EEEEENS5_IJNS4_10UnderscoreESY_SY_EEEEENS4_13SM90_TMA_LOADENS4_14ComposedLayoutINS4_7SwizzleILi3ELi4ELi3EEENS4_18smem_ptr_flag_bitsILi8EEENST_INS5_IJNSA_ILi8EEESH_EEENS5_IJSH_SC_EEEEEEEvNS4_8identityENS4_23SM90_TMA_LOAD_MULTICASTES1B_vS1C_EENS_8epilogue10collective6detail29Sm90TmaWarpSpecializedAdapterINS1G_15DefaultEpilogueISJ_SK_SK_NS1F_6thread17LinearCombinationISJ_Li1EffLNS1K_9ScaleType4KindE0ELNS_15FloatRoundStyleE2ESJ_EENS1_15EpilogueDefaultEEEEEvvEEEEvNT_6ParamsE:
        .type           _ZN7cutlass13device_kernelINS_4gemm6kernel13GemmUniversalIN4cute5tupleIJiiiiEEENS1_10collective13CollectiveMmaINS1_37MainloopSm90TmaGmmaWarpSpecializedFP8ILi14ENS5_IJNS4_1CILi2EEENSA_ILi1EEESC_EEENS1_32KernelTmaWarpSpecializedPingpongEEENS5_IJNSA_ILi64EEESG_NSA_ILi128EEEEEENS_12float_e5m2_tENS5_IJlSC_lEEESJ_SK_NS4_8TiledMMAINS4_8MMA_AtomIJNS4_4SM904GMMA30MMA_64x64x32_F32E5M2E5M2_SS_TNILNSO_7ScaleInE1ELSQ_1EEEEEENS4_6LayoutINS5_IJSC_SC_SC_EEENS5_IJNSA_ILi0EEESV_SV_EEEEENS5_IJNS4_10UnderscoreESY_SY_EEEEENS4_13SM90_TMA_LOADENS4_14ComposedLayoutINS4_7SwizzleILi3ELi4ELi3EEENS4_18smem_ptr_flag_bitsILi8EEENST_INS5_IJNSA_ILi8EEESH_EEENS5_IJSH_SC_EEEEEEEvNS4_8identityENS4_23SM90_TMA_LOAD_MULTICASTES1B_vS1C_EENS_8epilogue10collective6detail29Sm90TmaWarpSpecializedAdapterINS1G_15DefaultEpilogueISJ_SK_SK_NS1F_6thread17LinearCombinationISJ_Li1EffLNS1K_9ScaleType4KindE0ELNS_15FloatRoundStyleE2ESJ_EENS1_15EpilogueDefaultEEEEEvvEEEEvNT_6ParamsE,@function
        .size           _ZN7cutlass13device_kernelINS_4gemm6kernel13GemmUniversalIN4cute5tupleIJiiiiEEENS1_10collective13CollectiveMmaINS1_37MainloopSm90TmaGmmaWarpSpecializedFP8ILi14ENS5_IJNS4_1CILi2EEENSA_ILi1EEESC_EEENS1_32KernelTmaWarpSpecializedPingpongEEENS5_IJNSA_ILi64EEESG_NSA_ILi128EEEEEENS_12float_e5m2_tENS5_IJlSC_lEEESJ_SK_NS4_8TiledMMAINS4_8MMA_AtomIJNS4_4SM904GMMA30MMA_64x64x32_F32E5M2E5M2_SS_TNILNSO_7ScaleInE1ELSQ_1EEEEEENS4_6LayoutINS5_IJSC_SC_SC_EEENS5_IJNSA_ILi0EEESV_SV_EEEEENS5_IJNS4_10UnderscoreESY_SY_EEEEENS4_13SM90_TMA_LOADENS4_14ComposedLayoutINS4_7SwizzleILi3ELi4ELi3EEENS4_18smem_ptr_flag_bitsILi8EEENST_INS5_IJNSA_ILi8EEESH_EEENS5_IJSH_SC_EEEEEEEvNS4_8identityENS4_23SM90_TMA_LOAD_MULTICASTES1B_vS1C_EENS_8epilogue10collective6detail29Sm90TmaWarpSpecializedAdapterINS1G_15DefaultEpilogueISJ_SK_SK_NS1F_6thread17LinearCombinationISJ_Li1EffLNS1K_9ScaleType4KindE0ELNS_15FloatRoundStyleE2ESJ_EENS1_15EpilogueDefaultEEEEEvvEEEEvNT_6ParamsE,(.L_x_167 - _ZN7cutlass13device_kernelINS_4gemm6kernel13GemmUniversalIN4cute5tupleIJiiiiEEENS1_10collective13CollectiveMmaINS1_37MainloopSm90TmaGmmaWarpSpecializedFP8ILi14ENS5_IJNS4_1CILi2EEENSA_ILi1EEESC_EEENS1_32KernelTmaWarpSpecializedPingpongEEENS5_IJNSA_ILi64EEESG_NSA_ILi128EEEEEENS_12float_e5m2_tENS5_IJlSC_lEEESJ_SK_NS4_8TiledMMAINS4_8MMA_AtomIJNS4_4SM904GMMA30MMA_64x64x32_F32E5M2E5M2_SS_TNILNSO_7ScaleInE1ELSQ_1EEEEEENS4_6LayoutINS5_IJSC_SC_SC_EEENS5_IJNSA_ILi0EEESV_SV_EEEEENS5_IJNS4_10UnderscoreESY_SY_EEEEENS4_13SM90_TMA_LOADENS4_14ComposedLayoutINS4_7SwizzleILi3ELi4ELi3EEENS4_18smem_ptr_flag_bitsILi8EEENST_INS5_IJNSA_ILi8EEESH_EEENS5_IJSH_SC_EEEEEEEvNS4_8identityENS4_23SM90_TMA_LOAD_MULTICASTES1B_vS1C_EENS_8epilogue10collective6detail29Sm90TmaWarpSpecializedAdapterINS1G_15DefaultEpilogueISJ_SK_SK_NS1F_6thread17LinearCombinationISJ_Li1EffLNS1K_9ScaleType4KindE0ELNS_15FloatRoundStyleE2ESJ_EENS1_15EpilogueDefaultEEEEEvvEEEEvNT_6ParamsE)
        .other          _ZN7cutlass13device_kernelINS_4gemm6kernel13GemmUniversalIN4cute5tupleIJiiiiEEENS1_10collective13CollectiveMmaINS1_37MainloopSm90TmaGmmaWarpSpecializedFP8ILi14ENS5_IJNS4_1CILi2EEENSA_ILi1EEESC_EEENS1_32KernelTmaWarpSpecializedPingpongEEENS5_IJNSA_ILi64EEESG_NSA_ILi128EEEEEENS_12float_e5m2_tENS5_IJlSC_lEEESJ_SK_NS4_8TiledMMAINS4_8MMA_AtomIJNS4_4SM904GMMA30MMA_64x64x32_F32E5M2E5M2_SS_TNILNSO_7ScaleInE1ELSQ_1EEEEEENS4_6LayoutINS5_IJSC_SC_SC_EEENS5_IJNSA_ILi0EEESV_SV_EEEEENS5_IJNS4_10UnderscoreESY_SY_EEEEENS4_13SM90_TMA_LOADENS4_14ComposedLayoutINS4_7SwizzleILi3ELi4ELi3EEENS4_18smem_ptr_flag_bitsILi8EEENST_INS5_IJNSA_ILi8EEESH_EEENS5_IJSH_SC_EEEEEEEvNS4_8identityENS4_23SM90_TMA_LOAD_MULTICASTES1B_vS1C_EENS_8epilogue10collective6detail29Sm90TmaWarpSpecializedAdapterINS1G_15DefaultEpilogueISJ_SK_SK_NS1F_6thread17LinearCombinationISJ_Li1EffLNS1K_9ScaleType4KindE0ELNS_15FloatRoundStyleE2ESJ_EENS1_15EpilogueDefaultEEEEEvvEEEEvNT_6ParamsE,@"STO_CUDA_ENTRY STV_DEFAULT"
_ZN7cutlass13device_kernelINS_4gemm6kernel13GemmUniversalIN4cute5tupleIJiiiiEEENS1_10collective13CollectiveMmaINS1_37MainloopSm90TmaGmmaWarpSpecializedFP8ILi14ENS5_IJNS4_1CILi2EEENSA_ILi1EEESC_EEENS1_32KernelTmaWarpSpecializedPingpongEEENS5_IJNSA_ILi64EEESG_NSA_ILi128EEEEEENS_12float_e5m2_tENS5_IJlSC_lEEESJ_SK_NS4_8TiledMMAINS4_8MMA_AtomIJNS4_4SM904GMMA30MMA_64x64x32_F32E5M2E5M2_SS_TNILNSO_7ScaleInE1ELSQ_1EEEEEENS4_6LayoutINS5_IJSC_SC_SC_EEENS5_IJNSA_ILi0EEESV_SV_EEEEENS5_IJNS4_10UnderscoreESY_SY_EEEEENS4_13SM90_TMA_LOADENS4_14ComposedLayoutINS4_7SwizzleILi3ELi4ELi3EEENS4_18smem_ptr_flag_bitsILi8EEENST_INS5_IJNSA_ILi8EEESH_EEENS5_IJSH_SC_EEEEEEEvNS4_8identityENS4_23SM90_TMA_LOAD_MULTICASTES1B_vS1C_EENS_8epilogue10collective6detail29Sm90TmaWarpSpecializedAdapterINS1G_15DefaultEpilogueISJ_SK_SK_NS1F_6thread17LinearCombinationISJ_Li1EffLNS1K_9ScaleType4KindE0ELNS_15FloatRoundStyleE2ESJ_EENS1_15EpilogueDefaultEEEEEvvEEEEvNT_6ParamsE:
[----:B------:R-:W-:Y:S01]  /*0000*/  LDC R1, c[0x0][0x28] ;  /* 0x00000a00ff017b82 */ /* 0x000fe20000000800 */
[----:B------:R-:W0:Y:S01]  /*0010*/  S2R R11, SR_TID.X ;  /* 0x00000000000b7919 */ /* 0x000e220000002100 */
[----:B------:R-:W-:Y:S01]  /*0020*/  ELECT P0, URZ, PT ;  /* 0x00000000003f782f */ /* 0x000fe20003800000 */
[----:B------:R-:W-:Y:S01]  /*0030*/  BSSY B0, `(.L_x_0) ;  /* 0x000000f000007945 */ /* 0x000fe20003800000 */
[--C-:B0-----:R-:W-:Y:S02]  /*0040*/  SHF.R.U32.HI R0, RZ, 0x5, R11.reuse ;  /* 0x00000005ff007819 */ /* 0x101fe4000001160b */
[----:B------:R-:W-:-:S03]  /*0050*/  SHF.R.U32.HI R5, RZ, 0x7, R11 ;  /* 0x00000007ff057819 */ /* 0x000fc6000001160b */
[----:B------:R-:W0:Y:S04]  /*0060*/  SHFL.IDX PT, R2, R0, RZ, 0x1f ;  /* 0x00001fff00027589 */ /* 0x000e2800000e0000 */
[----:B------:R1:W2:Y:S01]  /*0070*/  SHFL.IDX PT, R6, R5, RZ, 0x1f ;  /* 0x00001fff05067589 */ /* 0x0002a200000e0000 */
[----:B0-----:R-:W-:-:S13]  /*0080*/  ISETP.NE.OR P0, PT, R2, RZ, !P0 ;  /* 0x000000ff0200720c */ /* 0x001fda0004705670 */
[----:B-12---:R-:W-:Y:S05]  /*0090*/  @P0 BRA `(.L_x_1) ;  /* 0x0000000000200947 */ /* 0x006fea0003800000 */
[----:B------:R-:W-:Y:S02]  /*00a0*/  ULDC.64 UR4, c[0x0][0x198] ;  /* 0x0000660000047ab9 */ /* 0x000fe40000000a00 */
[----:B------:R-:W-:Y:S02]  /*00b0*/  UIADD3 UR6, UP0, UR4, 0xf0, URZ ;  /* 0x000000f004067890 */ /* 0x000fe4000ff1e03f */
[----:B------:R-:W-:Y:S02]  /*00c0*/  UIADD3 UR4, UP1, UR4, 0x1f0, URZ ;  /* 0x000001f004047890 */ /* 0x000fe4000ff3e03f */
[----:B------:R-:W-:Y:S02]  /*00d0*/  UIADD3.X UR7, URZ, UR5, URZ, UP0, !UPT ;  /* 0x000000053f077290 */ /* 0x000fe400087fe43f */
[----:B------:R-:W-:-:S07]  /*00e0*/  UIADD3.X UR5, URZ, UR5, URZ, UP1, !UPT ;  /* 0x000000053f057290 */ /* 0x000fce0008ffe43f */
[----:B------:R0:W-:Y:S02]  /*00f0*/  UTMACCTL.PF [UR6] ;  /* 0x00000000060079b9 */ /* 0x0001e40008040000 */
[----:B------:R0:W-:Y:S02]  /*0100*/  UTMACCTL.PF [UR4] ;  /* 0x00000000040079b9 */ /* 0x0001e40008040000 */
[----:B0-----:R-:W-:Y:S01]  /*0110*/  NOP ;  /* 0x0000000000007918 */ /* 0x001fe20000000000 */
.L_x_1:
[----:B------:R-:W-:Y:S05]  /*0120*/  BSYNC B0 ;  /* 0x0000000000007941 */ /* 0x000fea0003800000 */
.L_x_0:
[----:B------:R-:W0:Y:S02]  /*0130*/  SHFL.IDX PT, R7, R0, RZ, 0x1f ;  /* 0x00001fff00077589 */ /* 0x000e2400000e0000 */
[----:B0-----:R-:W-:-:S13]  /*0140*/  ISETP.NE.AND P0, PT, R7, RZ, PT ;  /* 0x000000ff0700720c */ /* 0x001fda0003f05270 */
[----:B------:R-:W-:Y:S05]  /*0150*/  @P0 BRA `(.L_x_2) ;  /* 0x0000000000b40947 */ /* 0x000fea0003800000 */
[----:B------:R-:W-:Y:S01]  /*0160*/  ELECT P0, URZ, PT ;  /* 0x00000000003f782f */ /* 0x000fe20003800000 */
[----:B------:R-:W-:-:S12]  /*0170*/  BSSY B0, `(.L_x_2) ;  /* 0x000002b000007945 */ /* 0x000fd80003800000 */
[----:B------:R-:W-:Y:S05]  /*0180*/  @!P0 BRA `(.L_x_3) ;  /* 0x0000000000a48947 */ /* 0x000fea0003800000 */
[----:B------:R-:W0:Y:S01]  /*0190*/  S2UR UR8, SR_CgaCtaId ;  /* 0x00000000000879c3 */ /* 0x000e220000008800 */
[----:B------:R-:W-:Y:S01]  /*01a0*/  UMOV UR4, 0x400 ;  /* 0x0000040000047882 */ /* 0x000fe20000000000 */
[----:B------:R-:W-:Y:S01]  /*01b0*/  UMOV UR5, 0x1 ;  /* 0x0000000100057882 */ /* 0x000fe20000000000 */
[----:B------:R-:W-:Y:S02]  /*01c0*/  UMOV UR6, 0x2 ;  /* 0x0000000200067882 */ /* 0x000fe40000000000 */
[----:B------:R-:W-:-:S04]  /*01d0*/  UIADD3 UR6, -UR6, 0x100000, URZ ;  /* 0x0010000006067890 */ /* 0x000fc8000fffe13f */
[----:B------:R-:W-:Y:S02]  /*01e0*/  USHF.L.U32 UR7, UR6, 0xb, URZ ;  /* 0x0000000b06077899 */ /* 0x000fe4000800063f */
[----:B------:R-:W-:Y:S02]  /*01f0*/  USHF.L.U32 UR6, UR6, 0x1, URZ ;  /* 0x0000000106067899 */ /* 0x000fe4000800063f */
[----:B0-----:R-:W-:Y:S02]  /*0200*/  ULEA UR8, UR8, UR4, 0x18 ;  /* 0x0000000408087291 */ /* 0x001fe4000f8ec03f */
[----:B------:R-:W-:-:S04]  /*0210*/  UIADD3 UR4, -UR5, 0x100000, URZ ;  /* 0x0010000005047890 */ /* 0x000fc8000fffe13f */
[----:B------:R-:W-:Y:S02]  /*0220*/  USHF.L.U32 UR5, UR4, 0xb, URZ ;  /* 0x0000000b04057899 */ /* 0x000fe4000800063f */
[----:B------:R-:W-:Y:S01]  /*0230*/  USHF.L.U32 UR4, UR4, 0x1, URZ ;  /* 0x0000000104047899 */ /* 0x000fe2000800063f */
[----:B------:R-:W0:Y:S11]  /*0240*/  FENCE.VIEW.ASYNC.S ;  /* 0x00000000000073c6 */ /* 0x000e360000000000 */
[----:B0-----:R0:W1:Y:S01]  /*0250*/  SYNCS.EXCH.64 URZ, [UR8], UR4 ;  /* 0x00000004083f75b2 */ /* 0x0010620008000100 */
[----:B------:R0:W2:Y:S01]  /*0260*/  SYNCS.EXCH.64 URZ, [UR8+0x70], UR6 ;  /* 0x00007006083f75b2 */ /* 0x0000a20008000100 */
[----:B------:R0:W3:Y:S01]  /*0270*/  SYNCS.EXCH.64 URZ, [UR8+0x8], UR4 ;  /* 0x00000804083f75b2 */ /* 0x0000e20008000100 */
[----:B------:R0:W4:Y:S01]  /*0280*/  SYNCS.EXCH.64 URZ, [UR8+0x78], UR6 ;  /* 0x00007806083f75b2 */ /* 0x0001220008000100 */
[----:B------:R0:W0:Y:S01]  /*0290*/  SYNCS.EXCH.64 URZ, [UR8+0x10], UR4 ;  /* 0x00001004083f75b2 */ /* 0x0000220008000100 */
        /* <DEDUP_REMOVED lines=23> */
[----:B-1234-:R-:W-:Y:S01]  /*0410*/  NOP ;  /* 0x0000000000007918 */ /* 0x01efe20000000000 */
.L_x_3:
[----:B0-----:R-:W-:Y:S05]  /*0420*/  BSYNC B0 ;  /* 0x0000000000007941 */ /* 0x001fea0003800000 */
.L_x_2:
[----:B------:R-:W0:Y:S01]  /*0430*/  SHFL.IDX PT, R3, R0, RZ, 0x1f ;  /* 0x00001fff00037589 */ /* 0x000e2200000e0000 */
[----:B------:R-:W-:Y:S01]  /*0440*/  SHF.R.S32.HI R4, RZ, 0x1f, R11 ;  /* 0x0000001fff047819 */ /* 0x000fe2000001140b */
[----:B------:R-:W1:Y:S01]  /*0450*/  S2UR UR13, SR_CTAID.X ;  /* 0x00000000000d79c3 */ /* 0x000e620000002500 */
[----:B------:R-:W-:Y:S01]  /*0460*/  ELECT P0, URZ, PT ;  /* 0x00000000003f782f */ /* 0x000fe20003800000 */
[----:B------:R2:W3:Y:S01]  /*0470*/  SHFL.IDX PT, R8, R0, RZ, 0x1f ;  /* 0x00001fff00087589 */ /* 0x0004e200000e0000 */
[----:B------:R-:W-:Y:S02]  /*0480*/  LEA.HI R4, R4, R11, RZ, 0x7 ;  /* 0x0000000b04047211 */ /* 0x000fe400078f38ff */
[----:B------:R-:W-:Y:S01]  /*0490*/  ELECT P1, URZ, PT ;  /* 0x00000000003f782f */ /* 0x000fe20003820000 */
[----:B------:R-:W-:Y:S01]  /*04a0*/  NOP ;  /* 0x0000000000007918 */ /* 0x000fe20000000000 */
[----:B------:R-:W4:Y:S01]  /*04b0*/  S2R R16, SR_CTAID.Y ;  /* 0x0000000000107919 */ /* 0x000f220000002600 */
[----:B------:R-:W-:Y:S01]  /*04c0*/  LOP3.LUT R4, R4, 0xffffff80, RZ, 0xc0, !PT ;  /* 0xffffff8004047812 */ /* 0x000fe200078ec0ff */
[----:B------:R-:W-:Y:S01]  /*04d0*/  ULDC UR4, c[0x0][0x150] ;  /* 0x0000540000047ab9 */ /* 0x000fe20000000800 */
[----:B------:R-:W5:Y:S01]  /*04e0*/  LDC R12, c[0x0][0x144] ;  /* 0x00005100ff0c7b82 */ /* 0x000f620000000800 */
[----:B------:R3:W5:Y:S01]  /*04f0*/  SHFL.IDX PT, R14, R5, RZ, 0x1f ;  /* 0x00001fff050e7589 */ /* 0x00076200000e0000 */
[----:B------:R-:W-:Y:S01]  /*0500*/  UMOV UR12, 0x80 ;  /* 0x00000080000c7882 */ /* 0x000fe20000000000 */
[----:B------:R-:W-:Y:S01]  /*0510*/  IMAD.IADD R10, R11, 0x1, -R4 ;  /* 0x000000010b0a7824 */ /* 0x000fe200078e0a04 */
[----:B------:R-:W-:Y:S01]  /*0520*/  NOP ;  /* 0x0000000000007918 */ /* 0x000fe20000000000 */
[C---:B------:R-:W-:Y:S01]  /*0530*/  VIADD R38, R6.reuse, 0xffffffff ;  /* 0xffffffff06267836 */ /* 0x040fe20000000000 */
[----:B------:R-:W-:-:S02]  /*0540*/  ISETP.NE.AND P5, PT, R6, RZ, PT ;  /* 0x000000ff0600720c */ /* 0x000fc40003fa5270 */
[----:B------:R-:W-:Y:S01]  /*0550*/  SHF.R.S32.HI R19, RZ, 0x1f, R10 ;  /* 0x0000001fff137819 */ /* 0x000fe2000001140a */
[----:B------:R-:W5:Y:S01]  /*0560*/  LDC R13, c[0x0][0x140] ;  /* 0x00005000ff0d7b82 */ /* 0x000f620000000800 */
[----:B------:R-:W-:Y:S02]  /*0570*/  ISETP.GE.U32.AND P6, PT, R38, 0x2, PT ;  /* 0x000000022600780c */ /* 0x000fe40003fc6070 */
[----:B0-----:R-:W-:Y:S02]  /*0580*/  ISETP.NE.OR P0, PT, R3, RZ, !P0 ;  /* 0x000000ff0300720c */ /* 0x001fe40004705670 */
[----:B------:R-:W-:Y:S02]  /*0590*/  LEA.HI R3, R19, R10, RZ, 0x3 ;  /* 0x0000000a13037211 */ /* 0x000fe400078f18ff */
[----:B-1----:R-:W-:Y:S01]  /*05a0*/  I2FP.F32.U32 R4, UR13 ;  /* 0x0000000d00047c45 */ /* 0x002fe20008201000 */
[----:B------:R-:W0:Y:S01]  /*05b0*/  LDC R27, c[0x0][0x148] ;  /* 0x00005200ff1b7b82 */ /* 0x000e220000000800 */
[----:B--2---:R-:W-:-:S02]  /*05c0*/  SHF.R.S32.HI R0, RZ, 0x3, R3 ;  /* 0x00000003ff007819 */ /* 0x004fc40000011403 */
[----:B---3--:R-:W-:Y:S01]  /*05d0*/  ISETP.NE.OR P1, PT, R8, RZ, !P1 ;  /* 0x000000ff0800720c */ /* 0x008fe20004f25670 */
[----:B------:R-:W-:Y:S01]  /*05e0*/  FMUL R9, R4, UR4 ;  /* 0x0000000404097c20 */ /* 0x000fe20008400000 */
[----:B------:R-:W-:Y:S01]  /*05f0*/  SHF.R.S32.HI R3, RZ, 0x1f, R3 ;  /* 0x0000001fff037819 */ /* 0x000fe20000011403 */
[----:B------:R-:W-:Y:S01]  /*0600*/  ULDC UR4, c[0x0][0x154] ;  /* 0x0000550000047ab9 */ /* 0x000fe20000000800 */
[----:B------:R-:W-:Y:S01]  /*0610*/  SHF.R.S32.HI R8, RZ, 0x1f, R7 ;  /* 0x0000001fff087819 */ /* 0x000fe20000011407 */
[----:B------:R-:W-:Y:S01]  /*0620*/  VOTEU.ALL UP1, P0 ;  /* 0x00000000003f7886 */ /* 0x000fe20000020000 */
[----:B------:R-:W-:Y:S01]  /*0630*/  LEA.HI R4, R3, R0, RZ, 0x2 ;  /* 0x0000000003047211 */ /* 0x000fe200078f10ff */
[----:B------:R-:W1:Y:S01]  /*0640*/  F2I.U32.TRUNC.NTZ R9, R9 ;  /* 0x0000000900097305 */ /* 0x000e62000020f000 */
[----:B------:R-:W-:Y:S01]  /*0650*/  LEA.HI R8, R8, R7, RZ, 0x2 ;  /* 0x0000000708087211 */ /* 0x000fe200078f10ff */
[----:B------:R-:W-:Y:S01]  /*0660*/  VOTEU.ALL UP0, P0 ;  /* 0x00000000003f7886 */ /* 0x000fe20000000000 */
[----:B------:R-:W-:Y:S01]  /*0670*/  SHF.R.S32.HI R3, RZ, 0x1f, R2 ;  /* 0x0000001fff037819 */ /* 0x000fe20000011402 */
[----:B------:R-:W2:Y:S01]  /*0680*/  @!UP1 S2UR UR7, SR_CgaCtaId ;  /* 0x00000000000799c3 */ /* 0x000ea20000008800 */
[----:B------:R-:W-:Y:S01]  /*0690*/  LOP3.LUT R5, R4, 0xfffffffc, RZ, 0xc0, !PT ;  /* 0xfffffffc04057812 */ /* 0x000fe200078ec0ff */
[----:B------:R-:W-:Y:S01]  /*06a0*/  VOTEU.ALL UP2, P1 ;  /* 0x00000000003f7886 */ /* 0x000fe20000840000 */
[----:B------:R-:W-:Y:S01]  /*06b0*/  LOP3.LUT R8, R8, 0x3ffffffc, RZ, 0xc0, !PT ;  /* 0x3ffffffc08087812 */ /* 0x000fe200078ec0ff */
[----:B------:R-:W-:Y:S01]  /*06c0*/  @!UP1 UMOV UR6, 0x400 ;  /* 0x0000040000069882 */ /* 0x000fe20000000000 */
[----:B------:R-:W-:Y:S01]  /*06d0*/  LEA.HI R3, R3, R2, RZ, 0x2 ;  /* 0x0000000203037211 */ /* 0x000fe200078f10ff */
[----:B------:R-:W-:Y:S01]  /*06e0*/  IMAD.IADD R5, R0, 0x1, -R5 ;  /* 0x0000000100057824 */ /* 0x000fe200078e0a05 */
[----:B------:R-:W-:Y:S01]  /*06f0*/  @!UP2 UMOV UR9, 0x400 ;  /* 0x000004000009a882 */ /* 0x000fe20000000000 */
[----:B------:R-:W-:Y:S01]  /*0700*/  IMAD.IADD R8, R7, 0x1, -R8 ;  /* 0x0000000107087824 */ /* 0x000fe200078e0a08 */
[----:B------:R-:W-:Y:S01]  /*0710*/  LOP3.LUT R3, R3, 0xfffffffc, RZ, 0xc0, !PT ;  /* 0xfffffffc03037812 */ /* 0x000fe200078ec0ff */
[----:B------:R-:W3:Y:S01]  /*0720*/  @!UP2 S2UR UR10, SR_CgaCtaId ;  /* 0x00000000000aa9c3 */ /* 0x000ee20000008800 */
[----:B-1----:R-:W-:Y:S01]  /*0730*/  IMAD.MOV R9, RZ, RZ, -R9 ;  /* 0x000000ffff097224 */ /* 0x002fe200078e0a09 */
[----:B------:R-:W-:Y:S01]  /*0740*/  VOTEU.ALL UP3, P1 ;  /* 0x00000000003f7886 */ /* 0x000fe20000860000 */
[----:B------:R-:W-:Y:S01]  /*0750*/  IMAD R5, R8, 0x4, R5 ;  /* 0x0000000408057824 */ /* 0x000fe200078e0205 */
[----:B------:R-:W-:Y:S01]  /*0760*/  VOTEU.ALL UP4, P1 ;  /* 0x00000000003f7886 */ /* 0x000fe20000880000 */
[----:B------:R-:W-:Y:S01]  /*0770*/  IMAD.IADD R18, R2, 0x1, -R3 ;  /* 0x0000000102127824 */ /* 0x000fe200078e0a03 */
[----:B----4-:R-:W-:Y:S01]  /*0780*/  I2FP.F32.U32 R2, R16 ;  /* 0x0000001000027245 */ /* 0x010fe20000201000 */
[----:B-----5:R-:W-:Y:S01]  /*0790*/  IMAD R25, R12, R9, UR13 ;  /* 0x0000000d0c197e24 */ /* 0x020fe2000f8e0209 */
[C---:B------:R-:W-:Y:S01]  /*07a0*/  LEA.HI R0, R5.reuse, R5, RZ, 0x1 ;  /* 0x0000000505007211 */ /* 0x040fe200078f08ff */
[C---:B------:R-:W-:Y:S01]  /*07b0*/  IMAD.SHL.U32 R12, R5.reuse, 0x4, RZ ;  /* 0x00000004050c7824 */ /* 0x040fe200078e00ff */
[----:B------:R-:W-:Y:S01]  /*07c0*/  VOTEU.ALL UP5, P1 ;  /* 0x00000000003f7886 */ /* 0x000fe200008a0000 */
[----:B------:R-:W-:Y:S01]  /*07d0*/  FMUL R2, R2, UR4 ;  /* 0x0000000402027c20 */ /* 0x000fe20008400000 */
[----:B------:R-:W-:Y:S01]  /*07e0*/  LOP3.LUT R0, R0, 0xfffffffe, RZ, 0xc0, !PT ;  /* 0xfffffffe00007812 */ /* 0x000fe200078ec0ff */
[----:B------:R-:W-:Y:S01]  /*07f0*/  UMOV UR4, 0x20 ;  /* 0x0000002000047882 */ /* 0x000fe20000000000 */
[----:B--2---:R-:W-:Y:S01]  /*0800*/  @!UP1 ULEA UR8, UR7, UR6, 0x18 ;  /* 0x0000000607089291 */ /* 0x004fe2000f8ec03f */
[----:B------:R-:W-:Y:S01]  /*0810*/  LOP3.LUT R12, R5, 0xc, R12, 0x78, !PT ;  /* 0x0000000c050c7812 */ /* 0x000fe200078e780c */
[----:B------:R-:W-:-:S04]  /*0820*/  @!UP1 UIADD3 UR4, -UR4, 0x100000, URZ ;  /* 0x0010000004049890 */ /* 0x000fc8000fffe13f */
[----:B------:R-:W-:Y:S02]  /*0830*/  @!UP1 USHF.L.U32 UR5, UR4, 0xb, URZ ;  /* 0x0000000b04059899 */ /* 0x000fe4000800063f */
[----:B------:R-:W-:Y:S01]  /*0840*/  @!UP1 USHF.L.U32 UR4, UR4, 0x1, URZ ;  /* 0x0000000104049899 */ /* 0x000fe2000800063f */
[----:B------:R-:W-:Y:S01]  /*0850*/  IMAD.IADD R0, R5, 0x1, -R0 ;  /* 0x0000000105007824 */ /* 0x000fe200078e0a00 */
[----:B------:R-:W1:Y:S01]  /*0860*/  F2I.U32.TRUNC.NTZ R2, R2 ;  /* 0x0000000200027305 */ /* 0x000e62000020f000 */
[----:B------:R-:W-:-:S04]  /*0870*/  @!UP2 UIADD3 UR6, -UR12, 0x100000, URZ ;  /* 0x001000000c06a890 */ /* 0x000fc8000fffe13f */
[----:B------:R-:W-:Y:S02]  /*0880*/  @!UP2 USHF.L.U32 UR7, UR6, 0xb, URZ ;  /* 0x0000000b0607a899 */ /* 0x000fe4000800063f */
[----:B------:R-:W-:Y:S01]  /*0890*/  @!UP2 USHF.L.U32 UR6, UR6, 0x1, URZ ;  /* 0x000000010606a899 */ /* 0x000fe2000800063f */
[----:B------:R-:W-:Y:S01]  /*08a0*/  ISETP.EQ.U32.AND P2, PT, R13, 0x1, PT ;  /* 0x000000010d00780c */ /* 0x000fe20003f42070 */
[----:B------:R-:W-:Y:S01]  /*08b0*/  VOTEU.ALL UP1, P0 ;  /* 0x00000000003f7886 */ /* 0x000fe20000020000 */
[----:B------:R-:W-:Y:S01]  /*08c0*/  ISETP.NE.AND P3, PT, R0, R25, PT ;  /* 0x000000190000720c */ /* 0x000fe20003f65270 */
[----:B------:R-:W-:Y:S01]  /*08d0*/  IMAD.MOV.U32 R13, RZ, RZ, 0x1 ;  /* 0x00000001ff0d7424 */ /* 0x000fe200078e00ff */
[----:B---3--:R-:W-:Y:S01]  /*08e0*/  @!UP2 ULEA UR9, UR10, UR9, 0x18 ;  /* 0x000000090a09a291 */ /* 0x008fe2000f8ec03f */
[----:B------:R-:W-:Y:S01]  /*08f0*/  LOP3.LUT P0, RZ, R10, 0x7, RZ, 0xc0, !PT ;  /* 0x000000070aff7812 */ /* 0x000fe2000780c0ff */
[----:B------:R-:W-:Y:S01]  /*0900*/  VOTEU.ALL UP2, P1 ;  /* 0x00000000003f7886 */ /* 0x000fe20000840000 */
[----:B------:R-:W-:Y:S01]  /*0910*/  ISETP.NE.AND P1, PT, R18, 0x3, PT ;  /* 0x000000031200780c */ /* 0x000fe20003f25270 */
[----:B------:R-:W2:Y:S02]  /*0920*/  FENCE.VIEW.ASYNC.S ;  /* 0x00000000000073c6 */ /* 0x000ea40000000000 */
[----:B--2---:R2:W3:Y:S01]  /*0930*/  @!UP0 SYNCS.EXCH.64 URZ, [UR8+0x110], UR4 ;  /* 0x00011004083f85b2 */ /* 0x0044e20008000100 */
[----:B------:R-:W-:-:S02]  /*0940*/  ISETP.LT.U32.AND P0, PT, R12, 0x2, !P0 ;  /* 0x000000020c00780c */ /* 0x000fc40004701070 */
[----:B------:R-:W-:Y:S01]  /*0950*/  ISETP.EQ.OR P1, PT, R18, RZ, !P1 ;  /* 0x000000ff1200720c */ /* 0x000fe20004f22670 */
[----:B-1----:R-:W-:Y:S01]  /*0960*/  IMAD.MOV R24, RZ, RZ, -R2 ;  /* 0x000000ffff187224 */ /* 0x002fe200078e0a02 */
[----:B------:R-:W-:Y:S02]  /*0970*/  R2UR UR11, R14 ;  /* 0x000000000e0b72ca */ /* 0x000fe400000e0000 */
[----:B------:R-:W-:Y:S01]  /*0980*/  @P3 LEA.HI R0, R12, R12, RZ, 0x1 ;  /* 0x0000000c0c003211 */ /* 0x000fe200078f08ff */
[----:B0-----:R-:W-:Y:S01]  /*0990*/  IMAD R3, R27, R24, R16 ;  /* 0x000000181b037224 */ /* 0x001fe200078e0210 */
[----:B------:R-:W-:Y:S02]  /*09a0*/  ISETP.EQ.AND P1, PT, R6, RZ, P1 ;  /* 0x000000ff0600720c */ /* 0x000fe40000f22270 */
[----:B------:R-:W-:Y:S02]  /*09b0*/  @P3 SHF.R.S32.HI R0, RZ, 0x1, R0 ;  /* 0x00000001ff003819 */ /* 0x000fe40000011400 */
[----:B------:R-:W-:Y:S01]  /*09c0*/  SEL R7, RZ, 0x1, !P1 ;  /* 0x00000001ff077807 */ /* 0x000fe20004800000 */
[----:B------:R2:W0:Y:S01]  /*09d0*/  @!UP1 SYNCS.EXCH.64 URZ, [UR8+0x118], UR4 ;  /* 0x00011804083f95b2 */ /* 0x0004220008000100 */
[----:B------:R-:W-:Y:S01]  /*09e0*/  @P3 ISETP.NE.AND P4, PT, R0, R3, PT ;  /* 0x000000030000320c */ /* 0x000fe20003f85270 */
[----:B------:R-:W-:Y:S01]  /*09f0*/  NOP ;  /* 0x0000000000007918 */ /* 0x000fe20000000000 */
[----:B------:R-:W-:-:S02]  /*0a00*/  SEL R0, RZ, 0x1, !P0 ;  /* 0x00000001ff007807 */ /* 0x000fc40004000000 */
[----:B------:R-:W-:Y:S02]  /*0a10*/  @P3 SEL R13, RZ, 0x1, P4 ;  /* 0x00000001ff0d3807 */ /* 0x000fe40002000000 */
[----:B------:R-:W-:Y:S02]  /*0a20*/  SEL R7, R7, 0x2, P6 ;  /* 0x0000000207077807 */ /* 0x000fe40003000000 */
[----:B------:R-:W-:Y:S01]  /*0a30*/  LOP3.LUT R13, R13, R0, RZ, 0xc0, !PT ;  /* 0x000000000d0d7212 */ /* 0x000fe200078ec0ff */
[----:B------:R2:W1:Y:S01]  /*0a40*/  @!UP2 SYNCS.EXCH.64 URZ, [UR9+0xf0], UR6 ;  /* 0x0000f006093fa5b2 */ /* 0x0004620008000100 */
[----:B------:R2:W4:Y:S01]  /*0a50*/  @!UP3 SYNCS.EXCH.64 URZ, [UR9+0xf8], UR6 ;  /* 0x0000f806093fb5b2 */ /* 0x0005220008000100 */
[----:B------:R2:W0:Y:S01]  /*0a60*/  @!UP4 SYNCS.EXCH.64 URZ, [UR9+0x100], UR6 ;  /* 0x00010006093fc5b2 */ /* 0x0004220008000100 */
[----:B------:R2:W0:Y:S01]  /*0a70*/  @!UP5 SYNCS.EXCH.64 URZ, [UR9+0x108], UR6 ;  /* 0x00010806093fd5b2 */ /* 0x0004220008000100 */
[----:B------:R-:W-:Y:S01]  /*0a80*/  NOP ;  /* 0x0000000000007918 */ /* 0x000fe20000000000 */
[----:B--23--:R-:W-:Y:S05]  /*0a90*/  @!P2 BRA `(.L_x_4) ;  /* 0x000000000008a947 */ /* 0x00cfea0003800000 */
[----:B01--4-:R-:W-:Y:S01]  /*0aa0*/  UCGABAR_ARV ;  /* 0x00000000000079c7 */ /* 0x013fe20008000000 */
[----:B------:R-:W-:Y:S05]  /*0ab0*/  BRA `(.L_x_5) ;  /* 0x0000000000047947 */ /* 0x000fea0003800000 */
.L_x_4:
[----:B01--4-:R-:W-:Y:S01]  /*0ac0*/  NOP ;  /* 0x0000000000007918 */ /* 0x013fe20000000000 */
.L_x_5:
[----:B------:R-:W-:Y:S01]  /*0ad0*/  ULDC.64 UR4, c[0x0][0x598] ;  /* 0x0001660000047ab9 */ /* 0x000fe20000000a00 */
[----:B------:R-:W-:Y:S01]  /*0ae0*/  ULDC.64 UR20, c[0x0][0x208] ;  /* 0x0000820000147ab9 */ /* 0x000fe20000000a00 */
[----:B------:R-:W-:-:S04]  /*0af0*/  ISETP.NE.U32.AND P0, PT, RZ, UR4, PT ;  /* 0x00000004ff007c0c */ /* 0x000fc8000bf05070 */
[----:B------:R-:W-:-:S13]  /*0b00*/  ISETP.NE.AND.EX P0, PT, RZ, UR5, PT, P0 ;  /* 0x00000005ff007c0c */ /* 0x000fda000bf05300 */
[----:B------:R-:W-:Y:S05]  /*0b10*/  @!P0 BRA `(.L_x_6) ;  /* 0x00000000001c8947 */ /* 0x000fea0003800000 */
[----:B------:R-:W0:Y:S02]  /*0b20*/  LDC.64 R2, c[0x0][0x598] ;  /* 0x00016600ff027b82 */ /* 0x000e240000000a00 */
[----:B0-----:R-:W2:Y:S02]  /*0b30*/  LDG.E.64 R2, desc[UR20][R2.64] ;  /* 0x0000001402027981 */ /* 0x001ea4000c1e1b00 */
[----:B--2---:R-:W-:-:S04]  /*0b40*/  ISETP.NE.U32.AND P0, PT, R2, RZ, PT ;  /* 0x000000ff0200720c */ /* 0x004fc80003f05070 */
[----:B------:R-:W-:-:S13]  /*0b50*/  ISETP.NE.AND.EX P0, PT, R3, RZ, PT, P0 ;  /* 0x000000ff0300720c */ /* 0x000fda0003f05300 */
[----:B------:R-:W-:Y:S05]  /*0b60*/  @!P0 BRA `(.L_x_6) ;  /* 0x0000000000088947 */ /* 0x000fea0003800000 */
[----:B------:R0:W5:Y:S01]  /*0b70*/  LD.E R14, desc[UR20][R2.64] ;  /* 0x00000014020e7980 */ /* 0x000162000c101900 */
[----:B------:R-:W-:Y:S05]  /*0b80*/  BRA `(.L_x_7) ;  /* 0x0000000000207947 */ /* 0x000fea0003800000 */
.L_x_6:
[----:B------:R-:W-:Y:S02]  /*0b90*/  ULDC.64 UR4, c[0x0][0x588] ;  /* 0x0001620000047ab9 */ /* 0x000fe40000000a00 */
[----:B------:R-:W-:-:S04]  /*0ba0*/  ISETP.NE.U32.AND P0, PT, RZ, UR4, PT ;  /* 0x00000004ff007c0c */ /* 0x000fc8000bf05070 */
[----:B------:R-:W-:-:S13]  /*0bb0*/  ISETP.NE.AND.EX P0, PT, RZ, UR5, PT, P0 ;  /* 0x00000005ff007c0c */ /* 0x000fda000bf05300 */
[----:B------:R-:W-:Y:S05]  /*0bc0*/  @!P0 BRA `(.L_x_8) ;  /* 0x00000000000c8947 */ /* 0x000fea0003800000 */
[----:B------:R-:W0:Y:S02]  /*0bd0*/  LDC.64 R14, c[0x0][0x588] ;  /* 0x00016200ff0e7b82 */ /* 0x000e240000000a00 */
[----:B0-----:R1:W5:Y:S01]  /*0be0*/  LDG.E R14, desc[UR20][R14.64] ;  /* 0x000000140e0e7981 */ /* 0x001362000c1e1900 */
[----:B------:R-:W-:Y:S05]  /*0bf0*/  BRA `(.L_x_7) ;  /* 0x0000000000047947 */ /* 0x000fea0003800000 */
.L_x_8:
[----:B------:R-:W2:Y:S02]  /*0c00*/  LDC R14, c[0x0][0x580] ;  /* 0x00016000ff0e7b82 */ /* 0x000ea40000000800 */
.L_x_7:
[----:B------:R-:W-:Y:S02]  /*0c10*/  ULDC.64 UR4, c[0x0][0x5a0] ;  /* 0x0001680000047ab9 */ /* 0x000fe40000000a00 */
[----:B------:R-:W-:-:S04]  /*0c20*/  ISETP.NE.U32.AND P0, PT, RZ, UR4, PT ;  /* 0x00000004ff007c0c */ /* 0x000fc8000bf05070 */
[----:B------:R-:W-:-:S13]  /*0c30*/  ISETP.NE.AND.EX P0, PT, RZ, UR5, PT, P0 ;  /* 0x00000005ff007c0c */ /* 0x000fda000bf05300 */
[----:B------:R-:W-:Y:S05]  /*0c40*/  @!P0 BRA `(.L_x_9) ;  /* 0x00000000001c8947 */ /* 0x000fea0003800000 */
[----:B0-----:R-:W0:Y:S02]  /*0c50*/  LDC.64 R2, c[0x0][0x5a0] ;  /* 0x00016800ff027b82 */ /* 0x001e240000000a00 */
[----:B0-----:R-:W3:Y:S02]  /*0c60*/  LDG.E.64 R2, desc[UR20][R2.64] ;  /* 0x0000001402027981 */ /* 0x001ee4000c1e1b00 */
[----:B---3--:R-:W-:-:S04]  /*0c70*/  ISETP.NE.U32.AND P0, PT, R2, RZ, PT ;  /* 0x000000ff0200720c */ /* 0x008fc80003f05070 */
[----:B------:R-:W-:-:S13]  /*0c80*/  ISETP.NE.AND.EX P0, PT, R3, RZ, PT, P0 ;  /* 0x000000ff0300720c */ /* 0x000fda0003f05300 */
[----:B------:R-:W-:Y:S05]  /*0c90*/  @!P0 BRA `(.L_x_9) ;  /* 0x0000000000088947 */ /* 0x000fea0003800000 */
[----:B-1----:R0:W5:Y:S01]  /*0ca0*/  LD.E R15, desc[UR20][R2.64] ;  /* 0x00000014020f7980 */ /* 0x002162000c101900 */
[----:B------:R-:W-:Y:S05]  /*0cb0*/  BRA `(.L_x_10) ;  /* 0x0000000000207947 */ /* 0x000fea0003800000 */
.L_x_9:
[----:B------:R-:W-:Y:S02]  /*0cc0*/  ULDC.64 UR4, c[0x0][0x590] ;  /* 0x0001640000047ab9 */ /* 0x000fe40000000a00 */
[----:B------:R-:W-:-:S04]  /*0cd0*/  ISETP.NE.U32.AND P0, PT, RZ, UR4, PT ;  /* 0x00000004ff007c0c */ /* 0x000fc8000bf05070 */
[----:B------:R-:W-:-:S13]  /*0ce0*/  ISETP.NE.AND.EX P0, PT, RZ, UR5, PT, P0 ;  /* 0x00000005ff007c0c */ /* 0x000fda000bf05300 */
[----:B------:R-:W-:Y:S05]  /*0cf0*/  @!P0 BRA `(.L_x_11) ;  /* 0x00000000000c8947 */ /* 0x000fea0003800000 */
[----:B0-----:R-:W1:Y:S02]  /*0d00*/  LDC.64 R2, c[0x0][0x590] ;  /* 0x00016400ff027b82 */ /* 0x001e640000000a00 */
[----:B-1----:R1:W5:Y:S01]  /*0d10*/  LDG.E R15, desc[UR20][R2.64] ;  /* 0x00000014020f7981 */ /* 0x002362000c1e1900 */
[----:B------:R-:W-:Y:S05]  /*0d20*/  BRA `(.L_x_10) ;  /* 0x0000000000047947 */ /* 0x000fea0003800000 */
.L_x_11:
[----:B-1----:R-:W3:Y:S02]  /*0d30*/  LDC R15, c[0x0][0x584] ;  /* 0x00016100ff0f7b82 */ /* 0x002ee40000000800 */
.L_x_10:
[----:B------:R-:W4:Y:S01]  /*0d40*/  LDC R0, c[0x0][0x65c] ;  /* 0x00019700ff007b82 */ /* 0x000f220000000800 */
[----:B------:R-:W-:Y:S01]  /*0d50*/  ULDC UR8, c[0x0][0x28c] ;  /* 0x0000a30000087ab9 */ /* 0x000fe20000000800 */
[----:B------:R-:W-:Y:S01]  /*0d60*/  ISETP.NE.AND P0, PT, R6, 0x2, PT ;  /* 0x000000020600780c */ /* 0x000fe20003f05270 */
[----:B------:R-:W-:Y:S01]  /*0d70*/  UIADD3 UR8, UR8, 0x7f, URZ ;  /* 0x0000007f08087890 */ /* 0x000fe2000fffe03f */
[----:B------:R-:W-:Y:S01]  /*0d80*/  IMAD.U32 R4, RZ, RZ, UR13 ;  /* 0x0000000dff047e24 */ /* 0x000fe2000f8e00ff */
[----:B------:R-:W-:Y:S01]  /*0d90*/  UMOV UR5, URZ ;  /* 0x0000003f00057c82 */ /* 0x000fe20008000000 */
[----:B------:R-:W-:Y:S01]  /*0da0*/  UMOV UR4, URZ ;  /* 0x0000003f00047c82 */ /* 0x000fe20008000000 */
[----:B------:R-:W-:-:S04]  /*0db0*/  USHF.R.S32.HI UR9, URZ, 0x1f, UR8 ;  /* 0x0000001f3f097899 */ /* 0x000fc80008011408 */
[----:B------:R-:W-:Y:S01]  /*0dc0*/  ULEA.HI UR9, UR9, UR8, URZ, 0x7 ;  /* 0x0000000809097291 */ /* 0x000fe2000f8f383f */
[----:B----4-:R-:W-:-:S13]  /*0dd0*/  ISETP.NE.AND P4, PT, R0, 0x1, PT ;  /* 0x000000010000780c */ /* 0x010fda0003f85270 */
[----:B01----:R-:W0:Y:S01]  /*0de0*/  @P4 LDC R3, c[0x0][0x10] ;  /* 0x00000400ff034b82 */ /* 0x003e220000000800 */
[----:B------:R-:W-:Y:S02]  /*0df0*/  @P4 IMAD.MOV.U32 R17, RZ, RZ, RZ ;  /* 0x000000ffff114224 */ /* 0x000fe400078e00ff */
[----:B------:R-:W-:-:S05]  /*0e00*/  @P4 IMAD.MOV.U32 R5, RZ, RZ, RZ ;  /* 0x000000ffff054224 */ /* 0x000fca00078e00ff */
[----:B------:R-:W1:Y:S01]  /*0e10*/  @!P4 LDC R9, c[0x0][0xc] ;  /* 0x00000300ff09cb82 */ /* 0x000e620000000800 */
[----:B------:R-:W-:Y:S01]  /*0e20*/  ULDC UR6, c[0x0][0xc] ;  /* 0x0000030000067ab9 */ /* 0x000fe20000000800 */
[----:B------:R-:W-:Y:S02]  /*0e30*/  ULDC UR7, c[0x0][0x10] ;  /* 0x0000040000077ab9 */ /* 0x000fe40000000800 */
[----:B------:R-:W-:-:S04]  /*0e40*/  UIMAD.WIDE.U32 UR6, UR6, UR7, URZ ;  /* 0x00000007060672a5 */ /* 0x000fc8000f8e003f */
[----:B------:R-:W4:Y:S01]  /*0e50*/  LDC R8, c[0x0][0x14] ;  /* 0x00000500ff087b82 */ /* 0x000f220000000800 */
[----:B0-----:R-:W-:Y:S01]  /*0e60*/  @P4 IMAD.WIDE.U32 R2, R3, UR13, R16 ;  /* 0x0000000d03024c25 */ /* 0x001fe2000f8e0010 */
[----:B------:R-:W-:-:S03]  /*0e70*/  USHF.R.S32.HI UR13, URZ, 0x7, UR9 ;  /* 0x000000073f0d7899 */ /* 0x000fc60008011409 */
[----:B------:R-:W-:Y:S02]  /*0e80*/  @P4 IMAD.IADD R3, R3, 0x1, R5 ;  /* 0x0000000103034824 */ /* 0x000fe400078e0205 */
[----:B------:R-:W-:Y:S02]  /*0e90*/  IMAD.MOV.U32 R5, RZ, RZ, RZ ;  /* 0x000000ffff057224 */ /* 0x000fe400078e00ff */
[----:B-1----:R-:W-:-:S04]  /*0ea0*/  @!P4 IMAD.WIDE.U32 R4, R16, R9, R4 ;  /* 0x000000091004c225 */ /* 0x002fc800078e0004 */
[----:B------:R-:W-:Y:S02]  /*0eb0*/  @!P4 IMAD.MOV.U32 R2, RZ, RZ, R4 ;  /* 0x000000ffff02c224 */ /* 0x000fe400078e0004 */
[C---:B----4-:R-:W-:Y:S02]  /*0ec0*/  IMAD R21, R8.reuse, UR7, RZ ;  /* 0x0000000708157c24 */ /* 0x050fe4000f8e02ff */
[----:B------:R-:W-:Y:S01]  /*0ed0*/  IMAD.WIDE.U32 R8, R8, UR6, RZ ;  /* 0x0000000608087c25 */ /* 0x000fe2000f8e00ff */
[----:B------:R-:W-:-:S03]  /*0ee0*/  ULDC.64 UR6, c[0x0][0x650] ;  /* 0x0001940000067ab9 */ /* 0x000fc60000000a00 */
[----:B------:R-:W-:Y:S02]  /*0ef0*/  @!P4 IMAD.MOV.U32 R3, RZ, RZ, R5 ;  /* 0x000000ffff03c224 */ /* 0x000fe400078e0005 */
[----:B------:R-:W-:Y:S01]  /*0f00*/  IMAD.IADD R0, R9, 0x1, R21 ;  /* 0x0000000109007824 */ /* 0x000fe200078e0215 */
[----:B------:R-:W-:Y:S06]  /*0f10*/  @P0 BRA `(.L_x_12) ;  /* 0x0000000000240947 */ /* 0x000fec0003800000 */
[----:B------:R-:W-:Y:S01]  /*0f20*/  USHF.R.U32.HI UR4, URZ, 0x1, UR13 ;  /* 0x000000013f047899 */ /* 0x000fe2000801160d */
[----:B------:R-:W-:Y:S01]  /*0f30*/  IADD3 R2, P0, R2, R8, RZ ;  /* 0x0000000802027210 */ /* 0x000fe20007f1e0ff */
[----:B------:R-:W-:Y:S02]  /*0f40*/  UISETP.GE.U32.AND UP0, UPT, UR13, 0xe, UPT ;  /* 0x0000000e0d00788c */ /* 0x000fe4000bf06070 */
[----:B------:R-:W-:Y:S02]  /*0f50*/  UIMAD.WIDE.U32 UR4, UR4, -0x6db6db6d, URZ ;  /* 0x92492493040478a5 */ /* 0x000fe4000f8e003f */
[----:B------:R-:W-:Y:S02]  /*0f60*/  IMAD.X R3, R0, 0x1, R3, P0 ;  /* 0x0000000100037824 */ /* 0x000fe400000e0603 */
[----:B------:R-:W-:-:S03]  /*0f70*/  USHF.R.U32.HI UR5, URZ, 0x2, UR5 ;  /* 0x000000023f057899 */ /* 0x000fc60008011605 */
[----:B------:R-:W-:Y:S02]  /*0f80*/  UMOV UR4, URZ ;  /* 0x0000003f00047c82 */ /* 0x000fe40008000000 */
[----:B------:R-:W-:Y:S02]  /*0f90*/  @UP0 ULOP3.LUT UR4, UR5, 0x1, URZ, 0xc0, !UPT ;  /* 0x0000000105040892 */ /* 0x000fe4000f8ec03f */
[----:B------:R-:W-:-:S12]  /*0fa0*/  UIMAD UR5, UR5, -0xe, UR13 ;  /* 0xfffffff2050578a4 */ /* 0x000fd8000f8e020d */
.L_x_12:
[----:B------:R-:W-:Y:S01]  /*0fb0*/  ISETP.GE.U32.AND P0, PT, R2, UR6, PT ;  /* 0x0000000602007c0c */ /* 0x000fe2000bf06070 */
[----:B------:R-:W-:Y:S01]  /*0fc0*/  IMAD.MOV.U32 R6, RZ, RZ, -0x1 ;  /* 0xffffffffff067424 */ /* 0x000fe200078e00ff */
[----:B------:R-:W-:Y:S01]  /*0fd0*/  PRMT R20, RZ, 0x7610, R20 ;  /* 0x00007610ff147816 */ /* 0x000fe20000000014 */
[----:B------:R-:W-:Y:S01]  /*0fe0*/  IMAD.MOV.U32 R4, RZ, RZ, -0x1 ;  /* 0xffffffffff047424 */ /* 0x000fe200078e00ff */
[----:B------:R-:W-:Y:S01]  /*0ff0*/  ISETP.GE.U32.AND.EX P0, PT, R3, UR7, PT, P0 ;  /* 0x0000000703007c0c */ /* 0x000fe2000bf06100 */
[----:B------:R-:W-:-:S12]  /*1000*/  IMAD.MOV.U32 R5, RZ, RZ, -0x1 ;  /* 0xffffffffff057424 */ /* 0x000fd800078e00ff */
[----:B------:R-:W-:Y:S05]  /*1010*/  @P0 BRA `(.L_x_13) ;  /* 0x0000000400240947 */ /* 0x000fea0003800000 */
[----:B------:R-:W0:Y:S01]  /*1020*/  LDC.64 R30, c[0x0][0x628] ;  /* 0x00018a00ff1e7b82 */ /* 0x000e220000000a00 */
[----:B------:R-:W-:Y:S02]  /*1030*/  IMAD.MOV.U32 R4, RZ, RZ, R2 ;  /* 0x000000ffff047224 */ /* 0x000fe400078e0002 */
[----:B------:R-:W-:-:S05]  /*1040*/  IMAD.MOV.U32 R5, RZ, RZ, R3 ;  /* 0x000000ffff057224 */ /* 0x000fca00078e0003 */
[----:B------:R-:W1:Y:S08]  /*1050*/  LDC R6, c[0x0][0x630] ;  /* 0x00018c00ff067b82 */ /* 0x000e700000000800 */
[----:B------:R-:W4:Y:S01]  /*1060*/  LDC.64 R32, c[0x0][0x620] ;  /* 0x00018800ff207b82 */ /* 0x000f220000000a00 */
[----:B0-----:R-:W-:-:S04]  /*1070*/  ISETP.NE.U32.AND P0, PT, R30, RZ, PT ;  /* 0x000000ff1e00720c */ /* 0x001fc80003f05070 */
[----:B------:R-:W-:-:S13]  /*1080*/  ISETP.NE.AND.EX P0, PT, R31, RZ, PT, P0 ;  /* 0x000000ff1f00720c */ /* 0x000fda0003f05300 */
[----:B-1--4-:R-:W-:Y:S05]  /*1090*/  @!P0 BRA `(.L_x_14) ;  /* 0x0000000000288947 */ /* 0x012fea0003800000 */
[----:B------:R-:W0:Y:S02]  /*10a0*/  LDC R23, c[0x0][0x634] ;  /* 0x00018d00ff177b82 */ /* 0x000e240000000800 */
[----:B0-----:R-:W-:-:S05]  /*10b0*/  IADD3 R23, P0, R2, R23, RZ ;  /* 0x0000001702177210 */ /* 0x001fca0007f1e0ff */
[----:B------:R-:W-:-:S04]  /*10c0*/  IMAD.X R29, RZ, RZ, R3, P0 ;  /* 0x000000ffff1d7224 */ /* 0x000fc800000e0603 */
[----:B------:R-:W-:-:S04]  /*10d0*/  IMAD.WIDE.U32 R4, R29, R30, RZ ;  /* 0x0000001e1d047225 */ /* 0x000fc800078e00ff */
[----:B------:R-:W-:-:S04]  /*10e0*/  IMAD.WIDE.U32 R20, P0, R23, R31, R4 ;  /* 0x0000001f17147225 */ /* 0x000fc80007800004 */
[----:B------:R-:W-:-:S04]  /*10f0*/  IMAD.WIDE.U32 R4, R23, R30, RZ ;  /* 0x0000001e17047225 */ /* 0x000fc800078e00ff */
[----:B------:R-:W-:Y:S01]  /*1100*/  IMAD.X R23, RZ, RZ, RZ, P0 ;  /* 0x000000ffff177224 */ /* 0x000fe200000e06ff */
[----:B------:R-:W-:Y:S01]  /*1110*/  IADD3 RZ, P0, R5, R20, RZ ;  /* 0x0000001405ff7210 */ /* 0x000fe20007f1e0ff */
[----:B------:R-:W-:-:S04]  /*1120*/  IMAD.MOV.U32 R22, RZ, RZ, R21 ;  /* 0x000000ffff167224 */ /* 0x000fc800078e0015 */
[----:B------:R-:W-:-:S08]  /*1130*/  IMAD.WIDE.U32.X R4, R29, R31, R22, P0 ;  /* 0x0000001f1d047225 */ /* 0x000fd000000e0416 */
.L_x_14:
[----:B------:R-:W0:Y:S01]  /*1140*/  LDC.64 R34, c[0x0][0x640] ;  /* 0x00019000ff227b82 */ /* 0x000e220000000a00 */
[-CC-:B------:R-:W-:Y:S01]  /*1150*/  SHF.R.U64 R36, R4, R6.reuse, R5.reuse ;  /* 0x0000000604247219 */ /* 0x180fe20000001205 */
[----:B------:R-:W-:Y:S01]  /*1160*/  IMAD.MOV.U32 R39, RZ, RZ, 0x1 ;  /* 0x00000001ff277424 */ /* 0x000fe200078e00ff */
[----:B------:R-:W-:Y:S02]  /*1170*/  SHF.R.U32.HI R4, RZ, R6, R5 ;  /* 0x00000006ff047219 */ /* 0x000fe40000011605 */
[----:B------:R-:W-:-:S03]  /*1180*/  IADD3 R21, P0, RZ, -R36, RZ ;  /* 0x80000024ff157210 */ /* 0x000fc60007f1e0ff */
[----:B------:R-:W1:Y:S02]  /*1190*/  LDC R20, c[0x0][0x618] ;  /* 0x00018600ff147b82 */ /* 0x000e640000000800 */
[----:B------:R-:W-:-:S04]  /*11a0*/  IMAD.X R5, RZ, RZ, ~R4, P0 ;  /* 0x000000ffff057224 */ /* 0x000fc800000e0e04 */
[-C--:B------:R-:W-:Y:S02]  /*11b0*/  IMAD R6, R5, R32.reuse, RZ ;  /* 0x0000002005067224 */ /* 0x080fe400078e02ff */
[----:B------:R-:W4:Y:S01]  /*11c0*/  LDC R23, c[0x0][0x608] ;  /* 0x00018200ff177b82 */ /* 0x000f220000000800 */
[----:B------:R-:W-:-:S04]  /*11d0*/  IMAD.WIDE.U32 R4, R21, R32, R2 ;  /* 0x0000002015047225 */ /* 0x000fc800078e0002 */
[----:B------:R-:W-:-:S03]  /*11e0*/  IMAD R21, R21, R33, R6 ;  /* 0x0000002115157224 */ /* 0x000fc600078e0206 */
[----:B------:R-:W2:Y:S01]  /*11f0*/  LDC R26, c[0x0][0x658] ;  /* 0x00019600ff1a7b82 */ /* 0x000ea20000000800 */
[----:B------:R-:W-:Y:S01]  /*1200*/  IMAD.IADD R5, R5, 0x1, R21 ;  /* 0x0000000105057824 */ /* 0x000fe200078e0215 */
[----:B0-----:R-:W-:Y:S01]  /*1210*/  ISETP.NE.U32.AND P0, PT, R34, RZ, PT ;  /* 0x000000ff2200720c */ /* 0x001fe20003f05070 */
[----:B------:R-:W-:-:S03]  /*1220*/  IMAD.MOV.U32 R21, RZ, RZ, -0x1 ;  /* 0xffffffffff157424 */ /* 0x000fc600078e00ff */
[----:B------:R-:W-:Y:S02]  /*1230*/  ISETP.NE.AND.EX P0, PT, R35, RZ, PT, P0 ;  /* 0x000000ff2300720c */ /* 0x000fe40003f05300 */
[----:B------:R-:W0:Y:S01]  /*1240*/  LDC R33, c[0x0][0x600] ;  /* 0x00018000ff217b82 */ /* 0x000e220000000800 */
[-CC-:B-1----:R-:W-:Y:S02]  /*1250*/  SHF.R.U64 R31, R4, R20.reuse, R5.reuse ;  /* 0x00000014041f7219 */ /* 0x182fe40000001205 */
[----:B------:R-:W-:-:S05]  /*1260*/  SHF.R.U32.HI R4, RZ, R20, R5 ;  /* 0x00000014ff047219 */ /* 0x000fca0000011605 */
[----:B------:R-:W1:Y:S01]  /*1270*/  LDC R28, c[0x0][0x648] ;  /* 0x00019200ff1c7b82 */ /* 0x000e620000000800 */
[-CC-:B----4-:R-:W-:Y:S02]  /*1280*/  SHF.R.U64 R41, R31, R23.reuse, R4.reuse ;  /* 0x000000171f297219 */ /* 0x190fe40000001204 */
[----:B------:R-:W-:-:S05]  /*1290*/  SHF.R.U32.HI R5, RZ, R23, R4 ;  /* 0x00000017ff057219 */ /* 0x000fca0000011604 */
[----:B------:R-:W4:Y:S01]  /*12a0*/  LDC R37, c[0x0][0x638] ;  /* 0x00018e00ff257b82 */ /* 0x000f220000000800 */
[-C--:B--2---:R-:W-:Y:S02]  /*12b0*/  SHF.L.U32 R4, R21, R26.reuse, RZ ;  /* 0x0000001a15047219 */ /* 0x084fe400000006ff */
[--C-:B------:R-:W-:Y:S02]  /*12c0*/  SHF.R.U64 R32, R41, R26, R5.reuse ;  /* 0x0000001a29207219 */ /* 0x100fe40000001205 */
[----:B------:R-:W-:Y:S02]  /*12d0*/  LOP3.LUT R6, RZ, R4, RZ, 0x33, !PT ;  /* 0x00000004ff067212 */ /* 0x000fe400078e33ff */
[----:B------:R-:W-:Y:S01]  /*12e0*/  SHF.R.U32.HI R5, RZ, R26, R5 ;  /* 0x0000001aff057219 */ /* 0x000fe20000011605 */
[----:B------:R-:W2:Y:S01]  /*12f0*/  LDC R30, c[0x0][0x610] ;  /* 0x00018400ff1e7b82 */ /* 0x000ea20000000800 */
[----:B------:R-:W-:Y:S01]  /*1300*/  IMAD.MOV.U32 R4, RZ, RZ, R32 ;  /* 0x000000ffff047224 */ /* 0x000fe200078e0020 */
[----:B------:R-:W-:Y:S06]  /*1310*/  @!P0 BRA `(.L_x_15) ;  /* 0x0000000000288947 */ /* 0x000fec0003800000 */
[----:B------:R-:W3:Y:S02]  /*1320*/  LDC R23, c[0x0][0x64c] ;  /* 0x00019300ff177b82 */ /* 0x000ee40000000800 */
[----:B---3--:R-:W-:-:S05]  /*1330*/  IADD3 R23, P0, R32, R23, RZ ;  /* 0x0000001720177210 */ /* 0x008fca0007f1e0ff */
        /* <DEDUP_REMOVED lines=8> */
.L_x_15:
[----:B-1----:R-:W-:Y:S01]  /*13c0*/  SHF.R.U64 R17, R4, R28, R5 ;  /* 0x0000001c04117219 */ /* 0x002fe20000001205 */
[----:B------:R-:W-:Y:S01]  /*13d0*/  @P4 IMAD R25, R27, R24, R16 ;  /* 0x000000181b194224 */ /* 0x000fe200078e0210 */
[----:B------:R-:W-:Y:S02]  /*13e0*/  SHF.L.U32 R4, R39, R26, RZ ;  /* 0x0000001a27047219 */ /* 0x000fe400000006ff */
[----:B------:R-:W-:Y:S01]  /*13f0*/  LOP3.LUT R5, R41, R6, RZ, 0xc0, !PT ;  /* 0x0000000629057212 */ /* 0x000fe200078ec0ff */
[----:B0-----:R-:W-:Y:S02]  /*1400*/  VIADD R6, R33, 0xffffffff ;  /* 0xffffffff21067836 */ /* 0x001fe40000000000 */
[----:B------:R-:W-:Y:S02]  /*1410*/  IMAD.MOV R20, RZ, RZ, -R17 ;  /* 0x000000ffff147224 */ /* 0x000fe400078e0a11 */
[----:B------:R-:W-:Y:S01]  /*1420*/  IMAD R16, R4, R17, R5 ;  /* 0x0000001104107224 */ /* 0x000fe200078e0205 */
[----:B------:R-:W-:Y:S01]  /*1430*/  LOP3.LUT R5, R31, R6, RZ, 0xc0, !PT ;  /* 0x000000061f057212 */ /* 0x000fe200078ec0ff */
[----:B----4-:R-:W-:-:S02]  /*1440*/  IMAD R4, R20, R37, R32 ;  /* 0x0000002514047224 */ /* 0x010fc400078e0220 */
[----:B--2---:R-:W-:Y:S02]  /*1450*/  IMAD R6, R16, R30, R25 ;  /* 0x0000001e10067224 */ /* 0x004fe400078e0219 */
[----:B------:R-:W-:Y:S02]  /*1460*/  IMAD R5, R4, R33, R5 ;  /* 0x0000002104057224 */ /* 0x000fe400078e0205 */
[----:B------:R-:W-:-:S03]  /*1470*/  IMAD.MOV.U32 R20, RZ, RZ, 0x1 ;  /* 0x00000001ff147424 */ /* 0x000fc600078e00ff */
[----:B------:R-:W-:Y:S02]  /*1480*/  SEL R4, R5, R6, !P4 ;  /* 0x0000000605047207 */ /* 0x000fe40006000000 */
[----:B------:R-:W-:Y:S01]  /*1490*/  SEL R6, R6, R5, !P4 ;  /* 0x0000000506067207 */ /* 0x000fe20006000000 */
[----:B------:R-:W-:-:S07]  /*14a0*/  IMAD.MOV.U32 R5, RZ, RZ, R36 ;  /* 0x000000ffff057224 */ /* 0x000fce00078e0024 */
.L_x_13:
[----:B------:R-:W-:Y:S05]  /*14b0*/  @!P2 BRA `(.L_x_16) ;  /* 0x00000000000ca947 */ /* 0x000fea0003800000 */
[----:B------:R-:W-:Y:S01]  /*14c0*/  UCGABAR_WAIT ;  /* 0x0000000000007dc7 */ /* 0x000fe20008000000 */
[----:B------:R-:W-:Y:S01]  /*14d0*/  CCTL.IVALL ;  /* 0x00000000ff00798f */ /* 0x000fe20002000000 */
[----:B------:R-:W-:Y:S05]  /*14e0*/  BRA `(.L_x_17) ;  /* 0x0000000000047947 */ /* 0x000fea0003800000 */
.L_x_16:
[----:B------:R-:W-:Y:S06]  /*14f0*/  BAR.SYNC.DEFER_BLOCKING 0x0 ;  /* 0x0000000000007b1d */ /* 0x000fec0000010000 */
.L_x_17:
[----:B------:R-:W-:Y:S05]  /*1500*/  @!P5 BRA `(.L_x_18) ;  /* 0x00000044005cd947 */ /* 0x000fea0003800000 */
[----:B------:R-:W-:-:S13]  /*1510*/  ISETP.GT.U32.AND P0, PT, R38, 0x1, PT ;  /* 0x000000012600780c */ /* 0x000fda0003f04070 */
[----:B------:R-:W-:Y:S05]  /*1520*/  @P0 EXIT ;  /* 0x000000000000094d */ /* 0x000fea0003800000 */
.L_x_19:
[----:B------:R-:W-:-:S08]  /*1530*/  NOP ;  /* 0x0000000000007918 */ /* 0x000fd00000000000 */
[----:B------:R-:W0:Y:S02]  /*1540*/  USETMAXREG.TRY_ALLOC.CTAPOOL UP0, 0xe8 ;  /* 0x000000e8000079c8 */ /* 0x000e240008000600 */
[----:B0-----:R-:W-:-:S13]  /*1550*/  PLOP3.LUT P0, PT, PT, PT, UP0, 0x80, 0x0 ;  /* 0x000000000000781c */ /* 0x001fda0003f0f008 */
[----:B------:R-:W-:Y:S05]  /*1560*/  @!P0 BRA `(.L_x_19) ;  /* 0xfffffffc00f08947 */ /* 0x000fea000383ffff */
[----:B------:R-:W-:-:S13]  /*1570*/  LOP3.LUT P0, RZ, R20, 0xff, RZ, 0xc0, !PT ;  /* 0x000000ff14ff7812 */ /* 0x000fda000780c0ff */
[----:B------:R-:W-:Y:S05]  /*1580*/  @!P0 EXIT ;  /* 0x000000000000894d */ /* 0x000fea0003800000 */
[----:B------:R-:W0:Y:S01]  /*1590*/  S2UR UR6, SR_CgaCtaId ;  /* 0x00000000000679c3 */ /* 0x000e220000008800 */
[CC--:B------:R-:W-:Y:S01]  /*15a0*/  LEA.HI R11, R19.reuse, R10.reuse, RZ, 0x2 ;  /* 0x0000000a130b7211 */ /* 0x0c0fe200078f10ff */
[----:B------:R-:W-:Y:S01]  /*15b0*/  UIADD3 UR7, UR11, -0x1, URZ ;  /* 0xffffffff0b077890 */ /* 0x000fe2000fffe03f */
[----:B------:R-:W-:Y:S01]  /*15c0*/  LEA.HI R19, R19, R10, RZ, 0x5 ;  /* 0x0000000a13137211 */ /* 0x000fe200078f28ff */
[----:B------:R-:W-:Y:S01]  /*15d0*/  UMOV UR9, 0x400 ;  /* 0x0000040000097882 */ /* 0x000fe20000000000 */
[--C-:B------:R-:W-:Y:S01]  /*15e0*/  SHF.R.S32.HI R16, RZ, 0x2, R11.reuse ;  /* 0x00000002ff107819 */ /* 0x100fe2000001140b */
[----:B------:R-:W-:Y:S01]  /*15f0*/  UISETP.LT.AND UP0, UPT, UR13, 0x1, UPT ;  /* 0x000000010d00788c */ /* 0x000fe2000bf01270 */
[----:B------:R-:W-:Y:S01]  /*1600*/  SHF.R.S32.HI R17, RZ, 0x1f, R11 ;  /* 0x0000001fff117819 */ /* 0x000fe2000001140b */
[----:B------:R-:W-:Y:S01]  /*1610*/  USHF.L.U32 UR22, UR13, 0x1, URZ ;  /* 0x000000010d167899 */ /* 0x000fe2000800063f */
[----:B------:R-:W-:Y:S01]  /*1620*/  SHF.R.S32.HI R19, RZ, 0x5, R19 ;  /* 0x00000005ff137819 */ /* 0x000fe20000011413 */
[----:B------:R-:W-:Y:S01]  /*1630*/  USEL UR10, UR13, 0x1, UP0 ;  /* 0x000000010d0a7887 */ /* 0x000fe20008000000 */
[----:B------:R-:W-:Y:S01]  /*1640*/  LEA.HI R17, R17, R16, RZ, 0x3 ;  /* 0x0000001011117211 */ /* 0x000fe200078f18ff */
[----:B------:R-:W-:Y:S01]  /*1650*/  UISETP.NE.AND UP0, UPT, UR7, URZ, UPT ;  /* 0x0000003f0700728c */ /* 0x000fe2000bf05270 */
[----:B------:R-:W-:Y:S01]  /*1660*/  LOP3.LUT R11, R11, 0xfffffffc, RZ, 0xc0, !PT ;  /* 0xfffffffc0b0b7812 */ /* 0x000fe200078ec0ff */
[----:B------:R-:W-:Y:S01]  /*1670*/  UIADD3 UR10, -UR10, UR13, URZ ;  /* 0x0000000d0a0a7290 */ /* 0x000fe2000fffe13f */
[----:B------:R-:W-:Y:S01]  /*1680*/  LOP3.LUT R17, R17, 0xfffffff8, RZ, 0xc0, !PT ;  /* 0xfffffff811117812 */ /* 0x000fe200078ec0ff */
[----:B------:R-:W-:Y:S01]  /*1690*/  USEL UR16, URZ, 0x1, UP0 ;  /* 0x000000013f107887 */ /* 0x000fe20008000000 */
[----:B------:R-:W-:Y:S01]  /*16a0*/  LOP3.LUT R88, R7, 0x1, RZ, 0xfc, !PT ;  /* 0x0000000107587812 */ /* 0x000fe200078efcff */
[----:B------:R-:W-:-:S02]  /*16b0*/  IMAD.IADD R20, R10, 0x1, -R11 ;  /* 0x000000010a147824 */ /* 0x000fc400078e0a0b */
[----:B------:R-:W-:Y:S02]  /*16c0*/  IMAD.IADD R16, R16, 0x1, -R17 ;  /* 0x0000000110107824 */ /* 0x000fe400078e0a11 */
[----:B------:R-:W-:Y:S01]  /*16d0*/  IMAD.U32 R89, RZ, RZ, UR16 ;  /* 0x00000010ff597e24 */ /* 0x000fe2000f8e00ff */
[----:B0-----:R-:W-:Y:S02]  /*16e0*/  ULEA UR9, UR6, UR9, 0x18 ;  /* 0x0000000906097291 */ /* 0x001fe4000f8ec03f */
[--C-:B------:R-:W-:Y:S01]  /*16f0*/  SHF.R.S32.HI R17, RZ, 0x1f, R16.reuse ;  /* 0x0000001fff117819 */ /* 0x100fe20000011410 */
[----:B------:R-:W-:Y:S01]  /*1700*/  USHF.L.U32 UR6, UR7, 0x3, URZ ;  /* 0x0000000307067899 */ /* 0x000fe2000800063f */
[C-C-:B------:R-:W-:Y:S01]  /*1710*/  IMAD R21, R19.reuse, -0x10, -R16.reuse ;  /* 0xfffffff013157824 */ /* 0x140fe200078e0a10 */
[----:B------:R-:W-:Y:S02]  /*1720*/  UIADD3 UR7, UR9, 0x200, URZ ;  /* 0x0000020009077890 */ /* 0x000fe4000fffe03f */
[----:B------:R-:W-:Y:S01]  /*1730*/  ULOP3.LUT UR6, UR6, 0x8, URZ, 0xc0, !UPT ;  /* 0x0000000806067892 */ /* 0x000fe2000f8ec03f */
[----:B------:R-:W-:Y:S01]  /*1740*/  IMAD.WIDE R10, R19, 0x10, R16 ;  /* 0x00000010130a7825 */ /* 0x000fe200078e0210 */
[----:B------:R-:W-:-:S02]  /*1750*/  UIADD3 UR8, UR9, 0x1c200, URZ ;  /* 0x0001c20009087890 */ /* 0x000fc4000fffe03f */
[----:B------:R-:W-:Y:S02]  /*1760*/  USHF.R.U32.HI UR7, URZ, 0x4, UR7 ;  /* 0x000000043f077899 */ /* 0x000fe40008011607 */
[----:B------:R-:W-:Y:S02]  /*1770*/  USHF.R.U32.HI UR8, URZ, 0x4, UR8 ;  /* 0x000000043f087899 */ /* 0x000fe40008011608 */
[----:B------:R-:W-:Y:S02]  /*1780*/  ULOP3.LUT UR24, UR6, 0x8, URZ, 0x3c, !UPT ;  /* 0x0000000806187892 */ /* 0x000fe4000f8e3c3f */
[----:B------:R-:W-:Y:S02]  /*1790*/  ULOP3.LUT UR12, UR6, 0x18, URZ, 0x3c, !UPT ;  /* 0x00000018060c7892 */ /* 0x000fe4000f8e3c3f */
[----:B------:R-:W-:Y:S01]  /*17a0*/  UIADD3 UR23, UR9, 0xf0, URZ ;  /* 0x000000f009177890 */ /* 0x000fe2000fffe03f */
[----:B------:R-:W-:Y:S01]  /*17b0*/  ULDC UR6, c[0x0][0x284] ;  /* 0x0000a10000067ab9 */ /* 0x000fe20000000800 */
[----:B------:R-:W-:Y:S01]  /*17c0*/  ULOP3.LUT UR7, UR7, 0x3fff, URZ, 0xc0, !UPT ;  /* 0x00003fff07077892 */ /* 0x000fe2000f8ec03f */
[----:B------:R-:W-:Y:S01]  /*17d0*/  VIADD R21, R21, UR6 ;  /* 0x0000000615157c36 */ /* 0x000fe20008000000 */
[----:B------:R-:W-:-:S02]  /*17e0*/  ULOP3.LUT UR8, UR8, 0x3fff, URZ, 0xc0, !UPT ;  /* 0x00003fff08087892 */ /* 0x000fc4000f8ec03f */
[----:B------:R-:W-:Y:S02]  /*17f0*/  ULEA UR11, UR11, UR23, 0x3 ;  /* 0x000000170b0b7291 */ /* 0x000fe4000f8e183f */
[----:B------:R-:W-:Y:S02]  /*1800*/  ULOP3.LUT UR14, UR7, 0x10000, URZ, 0xfc, !UPT ;  /* 0x00010000070e7892 */ /* 0x000fe4000f8efc3f */
[----:B------:R-:W-:-:S12]  /*1810*/  ULOP3.LUT UR15, UR8, 0x10000, URZ, 0xfc, !UPT ;  /* 0x00010000080f7892 */ /* 0x000fd8000f8efc3f */
.L_x_112:
[----:B------:R-:W-:Y:S01]  /*1820*/  SHF.L.U32 R16, R89, 0x1f, RZ ;  /* 0x0000001f59107819 */ /* 0x000fe200000006ff */
[----:B------:R-:W0:Y:S01]  /*1830*/  LDC R17, c[0x0][0x28c] ;  /* 0x0000a300ff117b82 */ /* 0x000e220000000800 */
[----:B------:R-:W-:Y:S01]  /*1840*/  UMOV UR6, URZ ;  /* 0x0000003f00067c82 */ /* 0x000fe20008000000 */
[----:B------:R-:W-:Y:S01]  /*1850*/  UMOV UR25, UR5 ;  /* 0x0000000500197c82 */ /* 0x000fe20008000000 */
[----:B-1----:R-:W1:Y:S01]  /*1860*/  SYNCS.PHASECHK.TRANS64.TRYWAIT P0, [UR11+-0x8], R16 ;  /* 0xfffff810ff0075a7 */ /* 0x002e62000800014b */
[----:B0-----:R-:W-:Y:S01]  /*1870*/  ISETP.GE.AND P1, PT, R17, 0x1, PT ;  /* 0x000000011100780c */ /* 0x001fe20003f26270 */
[----:B-1234-:R-:W-:-:S12]  /*1880*/  @!P0 BRA `(.L_x_20) ;  /* 0x0000005400e08947 */ /* 0x01efd80003800000 */
.L_x_144:
[----:B------:R-:W-:Y:S01]  /*1890*/  UMOV UR7, URZ ;  /* 0x0000003f00077c82 */ /* 0x000fe20008000000 */
[----:B------:R-:W-:Y:S01]  /*18a0*/  UMOV UR8, URZ ;  /* 0x0000003f00087c82 */ /* 0x000fe20008000000 */
[----:B------:R-:W-:Y:S02]  /*18b0*/  CS2R R56, SRZ ;  /* 0x0000000000387805 */ /* 0x000fe4000001ff00 */
[----:B------:R-:W-:Y:S02]  /*18c0*/  CS2R R58, SRZ ;  /* 0x00000000003a7805 */ /* 0x000fe4000001ff00 */
[----:B------:R-:W-:Y:S02]  /*18d0*/  CS2R R60, SRZ ;  /* 0x00000000003c7805 */ /* 0x000fe4000001ff00 */
[----:B------:R-:W-:Y:S02]  /*18e0*/  CS2R R62, SRZ ;  /* 0x00000000003e7805 */ /* 0x000fe4000001ff00 */
[----:B------:R-:W-:-:S02]  /*18f0*/  CS2R R64, SRZ ;  /* 0x0000000000407805 */ /* 0x000fc4000001ff00 */
[----:B------:R-:W-:Y:S02]  /*1900*/  CS2R R66, SRZ ;  /* 0x0000000000427805 */ /* 0x000fe4000001ff00 */
        /* <DEDUP_REMOVED lines=9> */
[----:B------:R-:W-:Y:S01]  /*19a0*/  CS2R R86, SRZ ;  /* 0x0000000000567805 */ /* 0x000fe2000001ff00 */
[----:B------:R-:W-:Y:S01]  /*19b0*/  IMAD.U32 R22, RZ, RZ, UR4 ;  /* 0x00000004ff167e24 */ /* 0x000fe2000f8e00ff */
        /* <DEDUP_REMOVED lines=15> */
[----:B------:R-:W-:Y:S01]  /*1ab0*/  CS2R R54, SRZ ;  /* 0x0000000000367805 */ /* 0x000fe2000001ff00 */
[----:B------:R-:W-:Y:S06]  /*1ac0*/  @!P1 BRA `(.L_x_21) ;  /* 0x0000000400889947 */ /* 0x000fec0003800000 */
[----:B------:R-:W-:-:S13]  /*1ad0*/  ISETP.NE.AND P1, PT, R88, 0x3, PT ;  /* 0x000000035800780c */ /* 0x000fda0003f25270 */
[----:B------:R-:W-:Y:S05]  /*1ae0*/  @!P1 BRA `(.L_x_22) ;  /* 0x0000000000049947 */ /* 0x000fea0003800000 */
[----:B------:R-:W-:Y:S01]  /*1af0*/  BPT.TRAP 0x1 ;  /* 0x000000040000795c */ /* 0x000fe20000300000 */
.L_x_22:
[----:B------:R-:W-:Y:S01]  /*1b00*/  ULEA UR6, UR5, UR9, 0x3 ;  /* 0x0000000905067291 */ /* 0x000fe2000f8e183f */
[----:B0-----:R-:W-:-:S05]  /*1b10*/  IMAD.U32 R16, RZ, RZ, UR4 ;  /* 0x00000004ff107e24 */ /* 0x001fca000f8e00ff */
[----:B------:R-:W-:-:S04]  /*1b20*/  SHF.L.U32 R16, R16, 0x1f, RZ ;  /* 0x0000001f10107819 */ /* 0x000fc800000006ff */
[----:B------:R0:W1:Y:S01]  /*1b30*/  SYNCS.PHASECHK.TRANS64.TRYWAIT P0, [UR6], R16 ;  /* 0x00000010ff0075a7 */ /* 0x0000620008000146 */
[----:B------:R-:W-:Y:S05]  /*1b40*/  @!P1 BRA `(.L_x_23) ;  /* 0x0000000000049947 */ /* 0x000fea0003800000 */
[----:B------:R-:W-:Y:S01]  /*1b50*/  BPT.TRAP 0x1 ;  /* 0x000000040000795c */ /* 0x000fe20000300000 */
.L_x_23:
[----:B-1----:R-:W-:Y:S05]  /*1b60*/  @P0 BRA `(.L_x_24) ;  /* 0x0000000000080947 */ /* 0x002fea0003800000 */
[----:B------:R-:W1:Y:S02]  /*1b70*/  SYNCS.PHASECHK.TRANS64.TRYWAIT P0, [UR6], R16 ;  /* 0x00000010ff0075a7 */ /* 0x000e640008000146 */
[----:B-1----:R-:W-:Y:S05]  /*1b80*/  @!P0 BRA `(.L_x_25) ;  /* 0x0000005400388947 */ /* 0x002fea0003800000 */
.L_x_24:
[----:B------:R-:W-:Y:S01]  /*1b90*/  ULEA UR6, UR5, UR14, 0x9 ;  /* 0x0000000e05067291 */ /* 0x000fe2000f8e483f */
[----:B------:R-:W-:Y:S01]  /*1ba0*/  WARPGROUP.ARRIVE ;  /* 0x00000000000079c5 */ /* 0x000fe20000000000 */
[----:B------:R-:W-:Y:S01]  /*1bb0*/  ULEA UR7, UR5, UR15, 0x9 ;  /* 0x0000000f05077291 */ /* 0x000fe2000f8e483f */
[----:B------:R-:W-:Y:S01]  /*1bc0*/  CS2R R56, SRZ ;  /* 0x0000000000387805 */ /* 0x000fe2000001ff00 */
[----:B------:R-:W-:Y:S01]  /*1bd0*/  UMOV UR17, 0x40000040 ;  /* 0x4000004000117882 */ /* 0x000fe20000000000 */
[----:B------:R-:W-:Y:S01]  /*1be0*/  UMOV UR19, 0x40000040 ;  /* 0x4000004000137882 */ /* 0x000fe20000000000 */
[----:B------:R-:W-:Y:S01]  /*1bf0*/  CS2R R58, SRZ ;  /* 0x00000000003a7805 */ /* 0x000fe2000001ff00 */
[----:B------:R-:W-:Y:S01]  /*1c00*/  UMOV UR16, UR6 ;  /* 0x0000000600107c82 */ /* 0x000fe20008000000 */
[----:B------:R-:W-:Y:S01]  /*1c10*/  CS2R R60, SRZ ;  /* 0x00000000003c7805 */ /* 0x000fe2000001ff00 */
[----:B------:R-:W-:Y:S01]  /*1c20*/  UMOV UR18, UR7 ;  /* 0x0000000700127c82 */ /* 0x000fe20008000000 */
[----:B------:R-:W-:Y:S01]  /*1c30*/  CS2R R62, SRZ ;  /* 0x00000000003e7805 */ /* 0x000fe2000001ff00 */
[----:B------:R-:W-:Y:S01]  /*1c40*/  QGMMA.64x64x32.F32.E5M2.E5M2 R24, gdesc[UR16], RZ, !UPT ;  /* 0x00e00000101879f3 */ /* 0x000fe2000c7038ff */
[----:B------:R-:W-:Y:S01]  /*1c50*/  UIADD3 UR16, UR6, 0x2, URZ ;  /* 0x0000000206107890 */ /* 0x000fe2000fffe03f */
[----:B------:R-:W-:Y:S01]  /*1c60*/  CS2R R64, SRZ ;  /* 0x0000000000407805 */ /* 0x000fe2000001ff00 */
[----:B------:R-:W-:Y:S01]  /*1c70*/  UIADD3 UR18, UR7, 0x2, URZ ;  /* 0x0000000207127890 */ /* 0x000fe2000fffe03f */
[----:B------:R-:W-:Y:S01]  /*1c80*/  CS2R R66, SRZ ;  /* 0x0000000000427805 */ /* 0x000fe2000001ff00 */
[----:B------:R-:W-:Y:S01]  /*1c90*/  UMOV UR17, 0x40000040 ;  /* 0x4000004000117882 */ /* 0x000fe20000000000 */
[----:B------:R-:W-:Y:S01]  /*1ca0*/  UMOV UR19, 0x40000040 ;  /* 0x4000004000137882 */ /* 0x000fe20000000000 */
        /* <DEDUP_REMOVED lines=10> */
[----:B------:R-:W-:Y:S01]  /*1d50*/  QGMMA.64x64x32.F32.E5M2.E5M2 R24, gdesc[UR16], R24 ;  /* 0x00e00000101879f3 */ /* 0x000fe20008703818 */
[----:B------:R-:W-:Y:S02]  /*1d60*/  UIADD3 UR16, UR6, 0x4, URZ ;  /* 0x0000000406107890 */ /* 0x000fe4000fffe03f */
[----:B------:R-:W-:Y:S01]  /*1d70*/  UIADD3 UR18, UR7, 0x4, URZ ;  /* 0x0000000407127890 */ /* 0x000fe2000fffe03f */
[----:B------:R-:W-:Y:S01]  /*1d80*/  UMOV UR17, 0x40000040 ;  /* 0x4000004000117882 */ /* 0x000fe20000000000 */
[----:B------:R-:W-:-:S07]  /*1d90*/  UMOV UR19, 0x40000040 ;  /* 0x4000004000137882 */ /* 0x000fce0000000000 */
[----:B------:R-:W-:Y:S01]  /*1da0*/  QGMMA.64x64x32.F32.E5M2.E5M2 R24, gdesc[UR16], R24 ;  /* 0x00e00000101879f3 */ /* 0x000fe20008703818 */
[----:B------:R-:W-:Y:S02]  /*1db0*/  UIADD3 UR18, UR7, 0x6, URZ ;  /* 0x0000000607127890 */ /* 0x000fe4000fffe03f */
[----:B------:R-:W-:Y:S01]  /*1dc0*/  UIADD3 UR16, UR6, 0x6, URZ ;  /* 0x0000000606107890 */ /* 0x000fe2000fffe03f */
[----:B------:R-:W-:Y:S01]  /*1dd0*/  ULDC UR7, c[0x0][0x50c] ;  /* 0x0001430000077ab9 */ /* 0x000fe20000000800 */
[----:B------:R-:W-:Y:S01]  /*1de0*/  UMOV UR17, 0x40000040 ;  /* 0x4000004000117882 */ /* 0x000fe20000000000 */
[----:B------:R-:W-:Y:S01]  /*1df0*/  UISETP.NE.AND UP0, UPT, UR7, 0x4, UPT ;  /* 0x000000040700788c */ /* 0x000fe2000bf05270 */
[----:B------:R-:W-:Y:S01]  /*1e00*/  UMOV UR19, 0x40000040 ;  /* 0x4000004000137882 */ /* 0x000fe20000000000 */
[----:B------:R-:W-:Y:S02]  /*1e10*/  UMOV UR6, 0x4 ;  /* 0x0000000400067882 */ /* 0x000fe40000000000 */
[----:B------:R-:W-:-:S06]  /*1e20*/  USEL UR7, URZ, 0x1, UP0 ;  /* 0x000000013f077887 */ /* 0x000fcc0008000000 */
[----:B------:R-:W-:Y:S01]  /*1e30*/  ISETP.NE.AND P0, PT, RZ, UR7, PT ;  /* 0x00000007ff007c0c */ /* 0x000fe2000bf05270 */
[----:B------:R-:W-:-:S12]  /*1e40*/  QGMMA.64x64x32.F32.E5M2.E5M2 R24, gdesc[UR16], R24, gsb0 ;  /* 0x00e00000101879f3 */ /* 0x000fd80008003818 */
[----:B------:R-:W-:Y:S05]  /*1e50*/  @!P0 BRA `(.L_x_26) ;  /* 0x0000000000888947 */ /* 0x000fea0003800000 */
[----:B------:R-:W-:Y:S02]  /*1e60*/  WARPGROUP.DEPBAR.LE gsb0, 0x0 ;  /* 0x00008000000079c5 */ /* 0x000fe40000010000 */
[----:B------:R-:W-:-:S01]  /*1e70*/  FADD R87, RZ, R24 ;  /* 0x00000018ff577221 */ /* 0x000fc20000000000 */
[----:B------:R-:W-:Y:S01]  /*1e80*/  FADD R86, RZ, R25 ;  /* 0x00000019ff567221 */ /* 0x000fe20000000000 */
        /* <DEDUP_REMOVED lines=30> */
[----:B------:R-:W-:-:S06]  /*2070*/  UMOV UR6, URZ ;  /* 0x0000003f00067c82 */ /* 0x000fcc0008000000 */
.L_x_26:
[----:B------:R-:W-:-:S04]  /*2080*/  UIADD3 UR25, UR5, 0x1, URZ ;  /* 0x0000000105197890 */ /* 0x000fc8000fffe03f */
[----:B------:R-:W-:-:S04]  /*2090*/  UISETP.NE.AND UP0, UPT, UR25, 0xe, UPT ;  /* 0x0000000e1900788c */ /* 0x000fc8000bf05270 */
[----:B------:R-:W-:Y:S02]  /*20a0*/  USEL UR8, URZ, 0x1, UP0 ;  /* 0x000000013f087887 */ /* 0x000fe40008000000 */
[----:B------:R-:W-:Y:S02]  /*20b0*/  USEL UR25, UR25, URZ, UP0 ;  /* 0x0000003f19197287 */ /* 0x000fe40008000000 */
[----:B------:R-:W-:-:S06]  /*20c0*/  ULOP3.LUT UR8, UR4, UR8, URZ, 0x3c, !UPT ;  /* 0x0000000804087292 */ /* 0x000fcc000f8e3c3f */
[----:B------:R-:W-:Y:S01]  /*20d0*/  IMAD.U32 R22, RZ, RZ, UR8 ;  /* 0x00000008ff167e24 */ /* 0x000fe2000f8e00ff */
[----:B------:R-:W-:-:S06]  /*20e0*/  UMOV UR8, 0x1 ;  /* 0x0000000100087882 */ /* 0x000fcc0000000000 */
.L_x_21:
[----:B------:R-:W-:-:S06]  /*20f0*/  UISETP.GE.AND UP0, UPT, UR10, 0x1, UPT ;  /* 0x000000010a00788c */ /* 0x000fcc000bf06270 */
[----:B------:R-:W-:-:S13]  /*2100*/  PLOP3.LUT P0, PT, PT, PT, UP0, 0x80, 0x0 ;  /* 0x000000000000781c */ /* 0x000fda0003f0f008 */
[----:B------:R-:W-:Y:S05]  /*2110*/  @!P0 BRA `(.L_x_27) ;  /* 0x0000000400988947 */ /* 0x000fea0003800000 */
[----:B01----:R-:W-:Y:S01]  /*2120*/  IMAD.U32 R16, RZ, RZ, UR10 ;  /* 0x0000000aff107e24 */ /* 0x003fe2000f8e00ff */
[----:B------:R-:W-:Y:S01]  /*2130*/  ULDC UR26, c[0x0][0x50c] ;  /* 0x00014300001a7ab9 */ /* 0x000fe20000000800 */
[----:B------:R-:W-:-:S07]  /*2140*/  IMAD.U32 R17, RZ, RZ, UR5 ;  /* 0x00000005ff117e24 */ /* 0x000fce000f8e00ff */
.L_x_35:
[----:B------:R-:W-:-:S13]  /*2150*/  ISETP.NE.AND P1, PT, R88, 0x3, PT ;  /* 0x000000035800780c */ /* 0x000fda0003f25270 */
[----:B------:R-:W-:Y:S05]  /*2160*/  @!P1 BRA `(.L_x_28) ;  /* 0x0000000000049947 */ /* 0x000fea0003800000 */
[----:B------:R-:W-:Y:S01]  /*2170*/  BPT.TRAP 0x1 ;  /* 0x000000040000795c */ /* 0x000fe20000300000 */
.L_x_28:
[----:B------:R-:W-:Y:S01]  /*2180*/  ULEA UR16, UR25, UR9, 0x3 ;  /* 0x0000000919107291 */ /* 0x000fe2000f8e183f */
[----:B------:R-:W-:-:S08]  /*2190*/  SHF.L.U32 R18, R22, 0x1f, RZ ;  /* 0x0000001f16127819 */ /* 0x000fd000000006ff */
[----:B------:R0:W1:Y:S01]  /*21a0*/  SYNCS.PHASECHK.TRANS64.TRYWAIT P0, [UR16], R18 ;  /* 0x00000012ff0075a7 */ /* 0x0000620008000150 */
[----:B------:R-:W-:Y:S05]  /*21b0*/  @!P1 BRA `(.L_x_29) ;  /* 0x0000000000049947 */ /* 0x000fea0003800000 */
[----:B------:R-:W-:Y:S01]  /*21c0*/  BPT.TRAP 0x1 ;  /* 0x000000040000795c */ /* 0x000fe20000300000 */
.L_x_29:
[----:B-1----:R-:W-:Y:S05]  /*21d0*/  @P0 BRA `(.L_x_30) ;  /* 0x0000000000080947 */ /* 0x002fea0003800000 */
[----:B------:R-:W1:Y:S02]  /*21e0*/  SYNCS.PHASECHK.TRANS64.TRYWAIT P0, [UR16], R18 ;  /* 0x00000012ff0075a7 */ /* 0x000e640008000150 */
[----:B-1----:R-:W-:Y:S05]  /*21f0*/  @!P0 BRA `(.L_x_31) ;  /* 0x0000004c00b48947 */ /* 0x002fea0003800000 */
.L_x_30:
[----:B------:R-:W-:Y:S01]  /*2200*/  UISETP.NE.AND UP0, UPT, UR7, URZ, UPT ;  /* 0x0000003f0700728c */ /* 0x000fe2000bf05270 */
[----:B------:R-:W-:Y:S01]  /*2210*/  WARPGROUP.ARRIVE ;  /* 0x00000000000079c5 */ /* 0x000fe20000000000 */
[----:B------:R-:W-:Y:S02]  /*2220*/  ULEA UR7, UR25, UR14, 0x9 ;  /* 0x0000000e19077291 */ /* 0x000fe4000f8e483f */
[----:B------:R-:W-:Y:S01]  /*2230*/  USEL UR8, UR8, URZ, !UP0 ;  /* 0x0000003f08087287 */ /* 0x000fe2000c000000 */
[----:B------:R-:W-:Y:S01]  /*2240*/  UMOV UR17, 0x40000040 ;  /* 0x4000004000117882 */ /* 0x000fe20000000000 */
[----:B------:R-:W-:Y:S02]  /*2250*/  UMOV UR19, 0x40000040 ;  /* 0x4000004000137882 */ /* 0x000fe40000000000 */
[----:B------:R-:W-:Y:S02]  /*2260*/  UISETP.NE.U32.AND UP0, UPT, UR8, URZ, UPT ;  /* 0x0000003f0800728c */ /* 0x000fe4000bf05070 */
[----:B------:R-:W-:Y:S01]  /*2270*/  ULEA UR8, UR25, UR15, 0x9 ;  /* 0x0000000f19087291 */ /* 0x000fe2000f8e483f */
[----:B------:R-:W-:Y:S01]  /*2280*/  UMOV UR16, UR7 ;  /* 0x0000000700107c82 */ /* 0x000fe20008000000 */
[----:B------:R-:W-:-:S05]  /*2290*/  UIADD3 UR6, UR6, 0x4, URZ ;  /* 0x0000000406067890 */ /* 0x000fca000fffe03f */
[----:B------:R-:W-:Y:S02]  /*22a0*/  UMOV UR18, UR8 ;  /* 0x0000000800127c82 */ /* 0x000fe40008000000 */
[----:B------:R-:W-:Y:S01]  /*22b0*/  QGMMA.64x64x32.F32.E5M2.E5M2 R24, gdesc[UR16], R24, UP0 ;  /* 0x00e00000101879f3 */ /* 0x000fe2000bf03818 */
[----:B------:R-:W-:Y:S02]  /*22c0*/  UIADD3 UR16, UR7, 0x2, URZ ;  /* 0x0000000207107890 */ /* 0x000fe4000fffe03f */
[----:B------:R-:W-:Y:S01]  /*22d0*/  UIADD3 UR18, UR8, 0x2, URZ ;  /* 0x0000000208127890 */ /* 0x000fe2000fffe03f */
[----:B------:R-:W-:Y:S01]  /*22e0*/  UMOV UR17, 0x40000040 ;  /* 0x4000004000117882 */ /* 0x000fe20000000000 */
[----:B------:R-:W-:Y:S01]  /*22f0*/  UMOV UR19, 0x40000040 ;  /* 0x4000004000137882 */ /* 0x000fe20000000000 */
[----:B------:R-:W-:-:S06]  /*2300*/  UISETP.NE.AND UP0, UPT, UR6, UR26, UPT ;  /* 0x0000001a0600728c */ /* 0x000fcc000bf05270 */
        /* <DEDUP_REMOVED lines=8> */
[----:B------:R-:W-:Y:S01]  /*2390*/  UMOV UR17, 0x40000040 ;  /* 0x4000004000117882 */ /* 0x000fe20000000000 */
[----:B------:R-:W-:Y:S01]  /*23a0*/  UMOV UR19, 0x40000040 ;  /* 0x4000004000137882 */ /* 0x000fe20000000000 */
[----:B------:R-:W-:-:S06]  /*23b0*/  USEL UR7, URZ, 0x1, UP0 ;  /* 0x000000013f077887 */ /* 0x000fcc0008000000 */
[----:B------:R-:W-:Y:S01]  /*23c0*/  ISETP.NE.AND P0, PT, RZ, UR7, PT ;  /* 0x00000007ff007c0c */ /* 0x000fe2000bf05270 */
[----:B------:R-:W-:Y:S03]  /*23d0*/  QGMMA.64x64x32.F32.E5M2.E5M2 R24, gdesc[UR16], R24, gsb0 ;  /* 0x00e00000101879f3 */ /* 0x000fe60008003818 */
[----:B------:R-:W-:-:S09]  /*23e0*/  WARPGROUP.DEPBAR.LE gsb0, 0x1 ;  /* 0x00008000000079c5 */ /* 0x000fd20000010100 */
[----:B------:R-:W-:Y:S05]  /*23f0*/  @!P0 BRA `(.L_x_32) ;  /* 0x0000000000888947 */ /* 0x000fea0003800000 */
[----:B------:R-:W-:Y:S02]  /*2400*/  WARPGROUP.DEPBAR.LE gsb0, 0x0 ;  /* 0x00008000000079c5 */ /* 0x000fe40000010000 */
[----:B------:R-:W-:-:S01]  /*2410*/  FADD R87, R24, R87 ;  /* 0x0000005718577221 */ /* 0x000fc20000000000 */
[----:B------:R-:W-:Y:S01]  /*2420*/  FADD R86, R25, R86 ;  /* 0x0000005619567221 */ /* 0x000fe20000000000 */
        /* <DEDUP_REMOVED lines=30> */
[----:B------:R-:W-:-:S06]  /*2610*/  UMOV UR6, URZ ;  /* 0x0000003f00067c82 */ /* 0x000fcc0008000000 */
.L_x_32:
[----:B------:R-:W-:Y:S05]  /*2620*/  @!P1 BRA `(.L_x_33) ;  /* 0x0000000000049947 */ /* 0x000fea0003800000 */
[----:B------:R-:W-:Y:S01]  /*2630*/  BPT.TRAP 0x1 ;  /* 0x000000040000795c */ /* 0x000fe20000300000 */
.L_x_33:
[----:B------:R-:W-:-:S13]  /*2640*/  ISETP.NE.AND P0, PT, R13, RZ, PT ;  /* 0x000000ff0d00720c */ /* 0x000fda0003f05270 */
[----:B01----:R-:W-:-:S05]  /*2650*/  @P0 LEA R18, R17, UR9, 0x3 ;  /* 0x0000000911120c11 */ /* 0x003fca000f8e18ff */
[----:B------:R-:W-:-:S05]  /*2660*/  @P0 VIADD R19, R18, 0x70 ;  /* 0x0000007012130836 */ /* 0x000fca0000000000 */
[----:B------:R-:W-:-:S04]  /*2670*/  @P0 PRMT R19, R12, 0x654, R19 ;  /* 0x000006540c130816 */ /* 0x000fc80000000013 */
[----:B------:R0:W-:Y:S01]  /*2680*/  @P0 SYNCS.ARRIVE.TRANS64.RED.A1T0 RZ, [R19+URZ], RZ ;  /* 0x000000ff13ff09a7 */ /* 0x0001e2000810043f */
[----:B------:R-:W-:-:S13]  /*2690*/  ISETP.GT.U32.AND P0, PT, R7, 0x1, PT ;  /* 0x000000010700780c */ /* 0x000fda0003f04070 */
[----:B0-----:R-:W-:Y:S05]  /*26a0*/  @P0 BRA `(.L_x_34) ;  /* 0x0000000000040947 */ /* 0x001fea0003800000 */
[----:B------:R-:W-:Y:S01]  /*26b0*/  BPT.TRAP 0x1 ;  /* 0x000000040000795c */ /* 0x000fe20000300000 */
.L_x_34:
[----:B------:R-:W-:Y:S01]  /*26c0*/  UIADD3 UR25, UR25, 0x1, URZ ;  /* 0x0000000119197890 */ /* 0x000fe2000fffe03f */
[C---:B------:R-:W-:Y:S01]  /*26d0*/  ISETP.GT.AND P1, PT, R16.reuse, 0x1, PT ;  /* 0x000000011000780c */ /* 0x040fe20003f24270 */
[----:B------:R-:W-:Y:S02]  /*26e0*/  VIADD R17, R17, 0x1 ;  /* 0x0000000111117836 */ /* 0x000fe40000000000 */
[----:B------:R-:W-:Y:S01]  /*26f0*/  UISETP.NE.AND UP0, UPT, UR25, 0xe, UPT ;  /* 0x0000000e1900788c */ /* 0x000fe2000bf05270 */
[----:B------:R-:W-:Y:S02]  /*2700*/  VIADD R16, R16, 0xffffffff ;  /* 0xffffffff10107836 */ /* 0x000fe40000000000 */
[C---:B------:R-:W-:Y:S01]  /*2710*/  ISETP.NE.AND P0, PT, R17.reuse, 0xe, PT ;  /* 0x0000000e1100780c */ /* 0x040fe20003f05270 */
[----:B------:R-:W-:Y:S02]  /*2720*/  USEL UR8, URZ, 0x1, UP0 ;  /* 0x000000013f087887 */ /* 0x000fe40008000000 */
[----:B------:R-:W-:Y:S01]  /*2730*/  USEL UR25, UR25, URZ, UP0 ;  /* 0x0000003f19197287 */ /* 0x000fe20008000000 */
[----:B------:R-:W-:-:S03]  /*2740*/  SEL R17, R17, RZ, P0 ;  /* 0x000000ff11117207 */ /* 0x000fc60000000000 */
[----:B------:R-:W-:Y:S01]  /*2750*/  LOP3.LUT R22, R22, UR8, RZ, 0x3c, !PT ;  /* 0x0000000816167c12 */ /* 0x000fe2000f8e3cff */
[----:B------:R-:W-:Y:S01]  /*2760*/  UMOV UR8, 0x1 ;  /* 0x0000000100087882 */ /* 0x000fe20000000000 */
[----:B------:R-:W-:Y:S06]  /*2770*/  @P1 BRA `(.L_x_35) ;  /* 0xfffffff800741947 */ /* 0x000fec000383ffff */
.L_x_27:
[----:B------:R-:W-:Y:S01]  /*2780*/  UISETP.NE.AND UP0, UPT, UR6, URZ, UPT ;  /* 0x0000003f0600728c */ /* 0x000fe2000bf05270 */
[----:B01----:R-:W0:Y:S01]  /*2790*/  LDC R16, c[0x0][0x28c] ;  /* 0x0000a300ff107b82 */ /* 0x003e220000000800 */
[----:B------:R-:W-:Y:S02]  /*27a0*/  IMAD.U32 R17, RZ, RZ, UR24 ;  /* 0x00000018ff117e24 */ /* 0x000fe4000f8e00ff */
[----:B------:R-:W-:-:S06]  /*27b0*/  USEL UR6, URZ, 0x1, !UP0 ;  /* 0x000000013f067887 */ /* 0x000fcc000c000000 */
[----:B------:R-:W-:-:S13]  /*27c0*/  ISETP.NE.AND P0, PT, RZ, UR6, PT ;  /* 0x00000006ff007c0c */ /* 0x000fda000bf05270 */
[----:B------:R-:W-:Y:S05]  /*27d0*/  @!P0 BRA `(.L_x_36) ;  /* 0x0000000000848947 */ /* 0x000fea0003800000 */
[----:B------:R-:W-:Y:S02]  /*27e0*/  WARPGROUP.DEPBAR.LE gsb0, 0x0 ;  /* 0x00008000000079c5 */ /* 0x000fe40000010000 */
[----:B------:R-:W-:Y:S01]  /*27f0*/  FADD R87, R24, R87 ;  /* 0x0000005718577221 */ /* 0x000fe20000000000 */
        /* <DEDUP_REMOVED lines=30> */
[----:B------:R-:W-:-:S07]  /*29e0*/  FADD R56, R56, R55 ;  /* 0x0000003738387221 */ /* 0x000fce0000000000 */
.L_x_36:
[----:B0-----:R-:W-:Y:S01]  /*29f0*/  ISETP.GE.AND P0, PT, R16, 0x1, PT ;  /* 0x000000011000780c */ /* 0x001fe20003f06270 */
[----:B------:R0:W-:Y:S01]  /*2a00*/  SYNCS.ARRIVE.TRANS64.A1T0 RZ, [R17+UR23], RZ ;  /* 0x000000ff11ff79a7 */ /* 0x0001e20008100017 */
[----:B------:R-:W-:-:S11]  /*2a10*/  WARPGROUP.DEPBAR.LE gsb0, 0x0 ;  /* 0x00008000000079c5 */ /* 0x000fd60000010000 */
[----:B------:R-:W-:Y:S05]  /*2a20*/  @!P0 BRA `(.L_x_37) ;  /* 0x0000000000508947 */ /* 0x000fea0003800000 */
[----:B------:R-:W-:-:S13]  /*2a30*/  ISETP.NE.AND P0, PT, R88, 0x3, PT ;  /* 0x000000035800780c */ /* 0x000fda0003f05270 */
[----:B------:R-:W-:Y:S05]  /*2a40*/  @!P0 BRA `(.L_x_38) ;  /* 0x0000000000048947 */ /* 0x000fea0003800000 */
[----:B------:R-:W-:Y:S01]  /*2a50*/  BPT.TRAP 0x1 ;  /* 0x000000040000795c */ /* 0x000fe20000300000 */
.L_x_38:
[----:B------:R-:W-:Y:S01]  /*2a60*/  ISETP.NE.AND P0, PT, R13, RZ, PT ;  /* 0x000000ff0d00720c */ /* 0x000fe20003f05270 */
[----:B------:R-:W-:Y:S01]  /*2a70*/  BSSY B0, `(.L_x_39) ;  /* 0x000000d000007945 */ /* 0x000fe20003800000 */
[----:B------:R-:W-:-:S11]  /*2a80*/  ISETP.GT.U32.AND P1, PT, R7, 0x1, PT ;  /* 0x000000010700780c */ /* 0x000fd60003f24070 */
[----:B------:R-:W-:Y:S05]  /*2a90*/  @!P0 BRA `(.L_x_40) ;  /* 0x0000000000288947 */ /* 0x000fea0003800000 */
[----:B------:R-:W-:-:S04]  /*2aa0*/  UIADD3 UR8, UR10, UR5, URZ ;  /* 0x000000050a087290 */ /* 0x000fc8000fffe03f */
[----:B------:R-:W-:-:S04]  /*2ab0*/  USHF.R.U32.HI UR6, URZ, 0x1, UR8 ;  /* 0x000000013f067899 */ /* 0x000fc80008011608 */
[----:B------:R-:W-:-:S04]  /*2ac0*/  UIMAD.WIDE.U32 UR6, UR6, -0x6db6db6d, URZ ;  /* 0x92492493060678a5 */ /* 0x000fc8000f8e003f */
[----:B------:R-:W-:-:S04]  /*2ad0*/  USHF.R.U32.HI UR6, URZ, 0x2, UR7 ;  /* 0x000000023f067899 */ /* 0x000fc80008011607 */
[----:B------:R-:W-:-:S04]  /*2ae0*/  UIMAD UR8, UR6, -0xe, UR8 ;  /* 0xfffffff2060878a4 */ /* 0x000fc8000f8e0208 */
[----:B------:R-:W-:-:S04]  /*2af0*/  ULEA UR8, UR8, UR9, 0x3 ;  /* 0x0000000908087291 */ /* 0x000fc8000f8e183f */
[----:B------:R-:W-:-:S06]  /*2b00*/  UIADD3 UR8, UR8, 0x70, URZ ;  /* 0x0000007008087890 */ /* 0x000fcc000fffe03f */
[----:B0-----:R-:W-:-:S05]  /*2b10*/  IMAD.U32 R17, RZ, RZ, UR8 ;  /* 0x00000008ff117e24 */ /* 0x001fca000f8e00ff */
[----:B------:R-:W-:-:S04]  /*2b20*/  PRMT R16, R12, 0x654, R17 ;  /* 0x000006540c107816 */ /* 0x000fc80000000011 */
[----:B------:R1:W-:Y:S03]  /*2b30*/  SYNCS.ARRIVE.TRANS64.RED.A1T0 RZ, [R16+URZ], RZ ;  /* 0x000000ff10ff79a7 */ /* 0x0003e6000810043f */
.L_x_40:
[----:B------:R-:W-:Y:S05]  /*2b40*/  BSYNC B0 ;  /* 0x0000000000007941 */ /* 0x000fea0003800000 */
.L_x_39:
[----:B------:R-:W-:Y:S05]  /*2b50*/  @P1 BRA `(.L_x_37) ;  /* 0x0000000000041947 */ /* 0x000fea0003800000 */
[----:B------:R-:W-:Y:S01]  /*2b60*/  BPT.TRAP 0x1 ;  /* 0x000000040000795c */ /* 0x000fe20000300000 */
.L_x_37:
[----:B-1----:R-:W-:Y:S01]  /*2b70*/  SHF.L.U32 R16, R89, 0x1f, RZ ;  /* 0x0000001f59107819 */ /* 0x002fe200000006ff */
[----:B------:R-:W-:Y:S01]  /*2b80*/  UIADD3 UR5, UR22, UR5, URZ ;  /* 0x0000000516057290 */ /* 0x000fe2000fffe03f */
[----:B------:R-:W1:Y:S01]  /*2b90*/  LDC R29, c[0x0][0x288] ;  /* 0x0000a200ff1d7b82 */ /* 0x000e620000000800 */
[----:B------:R-:W-:Y:S01]  /*2ba0*/  UISETP.GE.U32.AND UP1, UPT, UR22, 0xe, UPT ;  /* 0x0000000e1600788c */ /* 0x000fe2000bf26070 */
[----:B------:R-:W-:Y:S01]  /*2bb0*/  IMAD.SHL.U32 R22, R20, 0x2, RZ ;  /* 0x0000000214167824 */ /* 0x000fe200078e00ff */
[----:B------:R-:W-:Y:S02]  /*2bc0*/  UISETP.GT.U32.AND UP0, UPT, UR5, 0xd, UPT ;  /* 0x0000000d0500788c */ /* 0x000fe4000bf04070 */
[----:B------:R-:W-:Y:S02]  /*2bd0*/  USHF.R.U32.HI UR6, URZ, 0x1, UR5 ;  /* 0x000000013f067899 */ /* 0x000fe40008011605 */
[----:B------:R-:W-:Y:S01]  /*2be0*/  UISETP.LT.U32.AND UP0, UPT, UR22, 0xe, UP0 ;  /* 0x0000000e1600788c */ /* 0x000fe20008701070 */
[----:B------:R-:W4:Y:S01]  /*2bf0*/  SYNCS.PHASECHK.TRANS64.TRYWAIT P0, [UR11+0x8], R16 ;  /* 0x00000810ff0075a7 */ /* 0x000f22000800014b */
[----:B------:R-:W-:Y:S01]  /*2c00*/  UIMAD.WIDE.U32 UR6, UR6, -0x6db6db6d, URZ ;  /* 0x92492493060678a5 */ /* 0x000fe2000f8e003f */
[----:B------:R-:W-:Y:S01]  /*2c10*/  SHF.R.S32.HI R23, RZ, 0x1f, R22 ;  /* 0x0000001fff177819 */ /* 0x000fe20000011416 */
[----:B------:R-:W-:-:S02]  /*2c20*/  USEL UR8, URZ, 0x1, !UP0 ;  /* 0x000000013f087887 */ /* 0x000fc4000c000000 */
[----:B------:R-:W-:Y:S02]  /*2c30*/  USHF.R.U32.HI UR6, URZ, 0x2, UR7 ;  /* 0x000000023f067899 */ /* 0x000fe40008011607 */
[----:B------:R-:W-:Y:S02]  /*2c40*/  ULOP3.LUT UR4, UR4, UR8, URZ, 0x3c, !UPT ;  /* 0x0000000804047292 */ /* 0x000fe4000f8e3c3f */
[----:B------:R-:W-:Y:S02]  /*2c50*/  UIMAD UR5, UR6, -0xe, UR5 ;  /* 0xfffffff2060578a4 */ /* 0x000fe4000f8e0205 */
[----:B------:R-:W-:Y:S01]  /*2c60*/  @UP1 ULOP3.LUT UR4, UR4, 0x1, UR6, 0x78, !UPT ;  /* 0x0000000104041892 */ /* 0x000fe2000f8e7806 */
[----:B-1--4-:R-:W-:Y:S11]  /*2c70*/  @!P0 BRA `(.L_x_41) ;  /* 0x00000044002c8947 */ /* 0x012ff60003800000 */
.L_x_145:
[----:B------:R-:W-:Y:S01]  /*2c80*/  IMAD.SHL.U32 R31, R4, 0x40, RZ ;  /* 0x00000040041f7824 */ /* 0x000fe200078e00ff */
[----:B------:R-:W-:Y:S01]  /*2c90*/  ULDC UR8, c[0x0][0x284] ;  /* 0x0000a10000087ab9 */ /* 0x000fe20000000800 */
[----:B------:R-:W-:Y:S01]  /*2ca0*/  IMAD.SHL.U32 R4, R6, 0x40, RZ ;  /* 0x0000004006047824 */ /* 0x000fe200078e00ff */
[----:B------:R-:W-:Y:S01]  /*2cb0*/  SHF.R.S32.HI R30, RZ, 0x1f, R5 ;  /* 0x0000001fff1e7819 */ /* 0x000fe20000011405 */
[----:B------:R-:W-:Y:S01]  /*2cc0*/  ULDC.64 UR6, c[0x0][0x5d0] ;  /* 0x0001740000067ab9 */ /* 0x000fe20000000a00 */
[----:B------:R-:W-:Y:S01]  /*2cd0*/  SHF.R.S32.HI R28, RZ, 0x1f, R31 ;  /* 0x0000001fff1c7819 */ /* 0x000fe2000001141f */
[----:B0-----:R-:W-:Y:S01]  /*2ce0*/  IMAD.WIDE.U32 R16, R5, UR6, R22 ;  /* 0x0000000605107c25 */ /* 0x001fe2000f8e0016 */
[----:B------:R-:W-:-:S03]  /*2cf0*/  ISETP.GE.AND P0, PT, R4, UR8, PT ;  /* 0x0000000804007c0c */ /* 0x000fc6000bf06270 */
[----:B------:R-:W-:Y:S01]  /*2d00*/  IMAD R18, R30, UR6, RZ ;  /* 0x000000061e127c24 */ /* 0x000fe2000f8e02ff */
[C---:B------:R-:W-:Y:S02]  /*2d10*/  ISETP.GE.OR P0, PT, R31.reuse, R29, P0 ;  /* 0x0000001d1f00720c */ /* 0x040fe40000706670 */
[----:B------:R-:W-:Y:S01]  /*2d20*/  IADD3 R16, P1, R31, R16, RZ ;  /* 0x000000101f107210 */ /* 0x000fe20007f3e0ff */
[----:B------:R-:W-:-:S05]  /*2d30*/  IMAD R19, R5, UR7, R18 ;  /* 0x0000000705137c24 */ /* 0x000fca000f8e0212 */
[----:B------:R-:W-:-:S05]  /*2d40*/  IADD3.X R17, R28, R17, R19, P1, !PT ;  /* 0x000000111c117210 */ /* 0x000fca0000ffe413 */
[----:B------:R-:W-:Y:S05]  /*2d50*/  @P0 BRA `(.L_x_42) ;  /* 0x0000002400a80947 */ /* 0x000fea0003800000 */
[----:B------:R-:W0:Y:S01]  /*2d60*/  LDC.64 R24, c[0x0][0x5c8] ;  /* 0x00017200ff187b82 */ /* 0x000e220000000a00 */
[----:B------:R-:W-:Y:S01]  /*2d70*/  IMAD.WIDE R26, R6, 0x40, R10 ;  /* 0x00000040061a7825 */ /* 0x000fe200078e020a */
[----:B------:R-:W-:Y:S01]  /*2d80*/  ULDC.64 UR6, c[0x0][0x5c0] ;  /* 0x0001700000067ab9 */ /* 0x000fe20000000a00 */
[----:B------:R-:W-:Y:S02]  /*2d90*/  BSSY B0, `(.L_x_42) ;  /* 0x0000266000007945 */ /* 0x000fe40003800000 */
[-C--:B0-----:R-:W-:Y:S02]  /*2da0*/  IMAD R6, R27, R24.reuse, RZ ;  /* 0x000000181b067224 */ /* 0x081fe400078e02ff */
[----:B------:R-:W-:-:S04]  /*2db0*/  IMAD.WIDE.U32 R16, R26, R24, R16 ;  /* 0x000000181a107225 */ /* 0x000fc800078e0010 */
[----:B------:R-:W-:Y:S01]  /*2dc0*/  IMAD R19, R26, R25, R6 ;  /* 0x000000191a137224 */ /* 0x000fe200078e0206 */
[----:B------:R-:W-:Y:S02]  /*2dd0*/  LEA R18, P0, R24, R16, 0x3 ;  /* 0x0000001018127211 */ /* 0x000fe400078018ff */
[----:B------:R-:W-:Y:S01]  /*2de0*/  IADD3 R16, P1, R16, UR6, RZ ;  /* 0x0000000610107c10 */ /* 0x000fe2000ff3e0ff */
[----:B------:R-:W-:Y:S01]  /*2df0*/  IMAD.IADD R19, R17, 0x1, R19 ;  /* 0x0000000111137824 */ /* 0x000fe200078e0213 */
[----:B------:R-:W-:-:S04]  /*2e00*/  IADD3 R18, P2, R18, UR6, RZ ;  /* 0x0000000612127c10 */ /* 0x000fc8000ff5e0ff */
[----:B------:R-:W-:Y:S01]  /*2e10*/  LEA.HI.X R6, R24, R19, R25, 0x3, P0 ;  /* 0x0000001318067211 */ /* 0x000fe200000f1c19 */
[----:B------:R-:W-:Y:S01]  /*2e20*/  IMAD R24, R20, -0x2, R29 ;  /* 0xfffffffe14187824 */ /* 0x000fe200078e021d */
[----:B---3-5:R-:W-:Y:S02]  /*2e30*/  FSETP.NEU.AND P0, PT, R15, RZ, PT ;  /* 0x000000ff0f00720b */ /* 0x028fe40003f0d000 */
[----:B------:R-:W-:Y:S01]  /*2e40*/  IADD3.X R17, R19, UR7, RZ, P1, !PT ;  /* 0x0000000713117c10 */ /* 0x000fe20008ffe4ff */
[----:B------:R-:W-:Y:S01]  /*2e50*/  IMAD.IADD R24, R24, 0x1, -R31 ;  /* 0x0000000118187824 */ /* 0x000fe200078e0a1f */
[----:B------:R-:W-:Y:S01]  /*2e60*/  IADD3.X R19, R6, UR7, RZ, P2, !PT ;  /* 0x0000000706137c10 */ /* 0x000fe200097fe4ff */
[----:B------:R-:W-:-:S08]  /*2e70*/  IMAD.IADD R6, R21, 0x1, -R4 ;  /* 0x0000000115067824 */ /* 0x000fd000078e0a04 */
[----:B------:R-:W-:Y:S05]  /*2e80*/  @!P0 BRA `(.L_x_43) ;  /* 0x0000001c00188947 */ /* 0x000fea0003800000 */
[----:B------:R-:W-:Y:S01]  /*2e90*/  ULDC.64 UR6, c[0x0][0x5b8] ;  /* 0x00016e0000067ab9 */ /* 0x000fe20000000a00 */
[----:B------:R-:W-:Y:S01]  /*2ea0*/  ULDC.64 UR16, c[0x0][0x5a8] ;  /* 0x00016a0000107ab9 */ /* 0x000fe20000000a00 */
[----:B------:R-:W-:Y:S01]  /*2eb0*/  IMAD.WIDE.U32 R22, R5, UR6, R22 ;  /* 0x0000000605167c25 */ /* 0x000fe2000f8e0016 */
[----:B------:R-:W-:Y:S03]  /*2ec0*/  BSSY B1, `(.L_x_44) ;  /* 0x0000010000017945 */ /* 0x000fe60003800000 */
[----:B------:R-:W-:Y:S01]  /*2ed0*/  IMAD R4, R30, UR6, RZ ;  /* 0x000000061e047c24 */ /* 0x000fe2000f8e02ff */
[----:B------:R-:W-:-:S03]  /*2ee0*/  IADD3 R22, P0, R31, R22, RZ ;  /* 0x000000161f167210 */ /* 0x000fc60007f1e0ff */
[----:B------:R-:W-:Y:S01]  /*2ef0*/  IMAD R5, R5, UR7, R4 ;  /* 0x0000000705057c24 */ /* 0x000fe2000f8e0204 */
[----:B------:R-:W-:Y:S02]  /*2f00*/  ULDC.64 UR6, c[0x0][0x5b0] ;  /* 0x00016c0000067ab9 */ /* 0x000fe40000000a00 */
[----:B------:R-:W-:Y:S02]  /*2f10*/  IMAD R25, R27, UR6, RZ ;  /* 0x000000061b197c24 */ /* 0x000fe4000f8e02ff */
[----:B------:R-:W-:Y:S02]  /*2f20*/  IADD3.X R23, R28, R23, R5, P0, !PT ;  /* 0x000000171c177210 */ /* 0x000fe400007fe405 */
[----:B------:R-:W-:Y:S01]  /*2f30*/  ISETP.GE.AND P0, PT, R24, 0x1, PT ;  /* 0x000000011800780c */ /* 0x000fe20003f06270 */
[C---:B------:R-:W-:Y:S02]  /*2f40*/  IMAD R25, R26.reuse, UR7, R25 ;  /* 0x000000071a197c24 */ /* 0x040fe4000f8e0219 */
[----:B------:R-:W-:Y:S01]  /*2f50*/  IMAD.WIDE.U32 R4, R26, UR6, R22 ;  /* 0x000000061a047c25 */ /* 0x000fe2000f8e0016 */
[----:B------:R-:W-:-:S02]  /*2f60*/  ISETP.LT.OR P3, PT, R6, 0x1, !P0 ;  /* 0x000000010600780c */ /* 0x000fc40004761670 */
[----:B------:R-:W-:-:S04]  /*2f70*/  IADD3 R4, P1, R4, UR16, RZ ;  /* 0x0000001004047c10 */ /* 0x000fc8000ff3e0ff */
[--C-:B------:R-:W-:Y:S02]  /*2f80*/  IADD3.X R5, R5, UR17, R25.reuse, P1, !PT ;  /* 0x0000001105057c10 */ /* 0x100fe40008ffe419 */
[----:B------:R-:W-:-:S05]  /*2f90*/  PRMT R25, RZ, 0x7610, R25 ;  /* 0x00007610ff197816 */ /* 0x000fca0000000019 */
[----:B------:R-:W-:Y:S05]  /*2fa0*/  @P3 BRA `(.L_x_45) ;  /* 0x0000000000043947 */ /* 0x000fea0003800000 */
[----:B------:R0:W5:Y:S02]  /*2fb0*/  LDG.E.U8 R25, desc[UR20][R4.64] ;  /* 0x0000001404197981 */ /* 0x000164000c1e1100 */
.L_x_45:
[----:B------:R-:W-:Y:S05]  /*2fc0*/  BSYNC B1 ;  /* 0x0000000000017941 */ /* 0x000fea0003800000 */
.L_x_44:
[----:B-----5:R-:W-:Y:S01]  /*2fd0*/  LOP3.LUT R25, R25, 0xff, RZ, 0xc0, !PT ;  /* 0x000000ff19197812 */ /* 0x020fe200078ec0ff */
[----:B------:R-:W-:Y:S01]  /*2fe0*/  BSSY B1, `(.L_x_46) ;  /* 0x000000c000017945 */ /* 0x000fe20003800000 */
[----:B------:R-:W-:Y:S02]  /*2ff0*/  ISETP.GE.AND P1, PT, R24, 0x2, PT ;  /* 0x000000021800780c */ /* 0x000fe40003f26270 */
[----:B------:R-:W-:Y:S02]  /*3000*/  F2FP.F16.E5M2.UNPACK_B R25, R25 ;  /* 0x00000019ff19723e */ /* 0x000fe400020004ff */
[----:B------:R-:W-:-:S03]  /*3010*/  ISETP.LT.OR P2, PT, R6, 0x1, !P1 ;  /* 0x000000010600780c */ /* 0x000fc60004f41670 */
[----:B------:R-:W-:Y:S01]  /*3020*/  HADD2.F32 R28, -RZ, R25.H0_H0 ;  /* 0x20000019ff1c7230 */ /* 0x000fe20000004100 */
[----:B------:R-:W-:-:S04]  /*3030*/  PRMT R25, RZ, 0x7610, R25 ;  /* 0x00007610ff197816 */ /* 0x000fc80000000019 */
[----:B------:R-:W-:-:S04]  /*3040*/  FMUL R28, R28, R15 ;  /* 0x0000000f1c1c7220 */ /* 0x000fc80000400000 */
[----:B--2---:R-:W-:-:S05]  /*3050*/  FFMA R28, R87, R14, R28 ;  /* 0x0000000e571c7223 */ /* 0x004fca000000001c */
[----:B------:R-:W-:-:S05]  /*3060*/  F2FP.SATFINITE.E5M2.F32.PACK_AB_MERGE_C R29, RZ, R28, RZ ;  /* 0x0000001cff1d723e */ /* 0x000fca00048060ff */
[----:B------:R1:W-:Y:S01]  /*3070*/  @!P3 STG.E.U8 desc[UR20][R16.64], R29 ;  /* 0x0000001d1000b986 */ /* 0x0003e2000c101114 */
[----:B------:R-:W-:Y:S05]  /*3080*/  @P2 BRA `(.L_x_47) ;  /* 0x0000000000042947 */ /* 0x000fea0003800000 */
[----:B------:R2:W5:Y:S02]  /*3090*/  LDG.E.U8 R25, desc[UR20][R4.64+0x1] ;  /* 0x0000011404197981 */ /* 0x000564000c1e1100 */
.L_x_47:
[----:B------:R-:W-:Y:S05]  /*30a0*/  BSYNC B1 ;  /* 0x0000000000017941 */ /* 0x000fea0003800000 */
.L_x_46:
[----:B-----5:R-:W-:Y:S01]  /*30b0*/  LOP3.LUT R25, R25, 0xff, RZ, 0xc0, !PT ;  /* 0x000000ff19197812 */ /* 0x020fe200078ec0ff */
[----:B------:R-:W-:Y:S01]  /*30c0*/  BSSY B1, `(.L_x_48) ;  /* 0x0000012000017945 */ /* 0x000fe20003800000 */
[----:B-1----:R-:W-:Y:S02]  /*30d0*/  IADD3 R29, P3, R26, 0x8, RZ ;  /* 0x000000081a1d7810 */ /* 0x002fe40007f7e0ff */
[----:B------:R-:W-:Y:S02]  /*30e0*/  F2FP.F16.E5M2.UNPACK_B R25, R25 ;  /* 0x00000019ff19723e */ /* 0x000fe400020004ff */
[----:B------:R-:W-:Y:S01]  /*30f0*/  ISETP.LT.OR P0, PT, R6, 0x9, !P0 ;  /* 0x000000090600780c */ /* 0x000fe20004701670 */
[----:B------:R-:W-:Y:S02]  /*3100*/  IMAD.X R27, RZ, RZ, R27, P3 ;  /* 0x000000ffff1b7224 */ /* 0x000fe400018e061b */
[----:B------:R-:W-:Y:S02]  /*3110*/  HADD2.F32 R26, -RZ, R25.H0_H0 ;  /* 0x20000019ff1a7230 */ /* 0x000fe40000004100 */
[----:B------:R-:W-:-:S04]  /*3120*/  IMAD.WIDE.U32 R22, R29, UR6, R22 ;  /* 0x000000061d167c25 */ /* 0x000fc8000f8e0016 */
[----:B------:R-:W-:Y:S01]  /*3130*/  FMUL R25, R26, R15 ;  /* 0x0000000f1a197220 */ /* 0x000fe20000400000 */
[----:B------:R-:W-:Y:S01]  /*3140*/  IMAD R26, R27, UR6, RZ ;  /* 0x000000061b1a7c24 */ /* 0x000fe2000f8e02ff */
[----:B------:R-:W-:Y:S02]  /*3150*/  IADD3 R22, P3, R22, UR16, RZ ;  /* 0x0000001016167c10 */ /* 0x000fe4000ff7e0ff */
[----:B------:R-:W-:Y:S01]  /*3160*/  FFMA R25, R86, R14, R25 ;  /* 0x0000000e56197223 */ /* 0x000fe20000000019 */
[----:B------:R-:W-:-:S04]  /*3170*/  IMAD R29, R29, UR7, R26 ;  /* 0x000000071d1d7c24 */ /* 0x000fc8000f8e021a */
[----:B------:R-:W-:Y:S02]  /*3180*/  F2FP.SATFINITE.E5M2.F32.PACK_AB_MERGE_C R27, RZ, R25, RZ ;  /* 0x00000019ff1b723e */ /* 0x000fe400048060ff */
[----:B------:R-:W-:Y:S02]  /*3190*/  IADD3.X R23, R23, UR17, R29, P3, !PT ;  /* 0x0000001117177c10 */ /* 0x000fe40009ffe41d */
[----:B------:R-:W-:Y:S01]  /*31a0*/  PRMT R25, RZ, 0x7610, R25 ;  /* 0x00007610ff197816 */ /* 0x000fe20000000019 */
[----:B------:R1:W-:Y:S01]  /*31b0*/  @!P2 STG.E.U8 desc[UR20][R16.64+0x1], R27 ;  /* 0x0000011b1000a986 */ /* 0x0003e2000c101114 */
[----:B------:R-:W-:Y:S05]  /*31c0*/  @P0 BRA `(.L_x_49) ;  /* 0x0000000000040947 */ /* 0x000fea0003800000 */
[----:B------:R3:W5:Y:S02]  /*31d0*/  LDG.E.U8 R25, desc[UR20][R22.64] ;  /* 0x0000001416197981 */ /* 0x000764000c1e1100 */
.L_x_49:
[----:B------:R-:W-:Y:S05]  /*31e0*/  BSYNC B1 ;  /* 0x0000000000017941 */ /* 0x000fea0003800000 */
.L_x_48:
[----:B-----5:R-:W-:Y:S01]  /*31f0*/  LOP3.LUT R25, R25, 0xff, RZ, 0xc0, !PT ;  /* 0x000000ff19197812 */ /* 0x020fe200078ec0ff */
[----:B------:R-:W-:Y:S01]  /*3200*/  BSSY B1, `(.L_x_50) ;  /* 0x000000b000017945 */ /* 0x000fe20003800000 */
[----:B------:R-:W-:Y:S02]  /*3210*/  ISETP.LT.OR P1, PT, R6, 0x9, !P1 ;  /* 0x000000090600780c */ /* 0x000fe40004f21670 */
[----:B------:R-:W-:-:S05]  /*3220*/  F2FP.F16.E5M2.UNPACK_B R25, R25 ;  /* 0x00000019ff19723e */ /* 0x000fca00020004ff */
[----:B------:R-:W-:Y:S01]  /*3230*/  HADD2.F32 R26, -RZ, R25.H0_H0 ;  /* 0x20000019ff1a7230 */ /* 0x000fe20000004100 */
[----:B------:R-:W-:-:S04]  /*3240*/  PRMT R25, RZ, 0x7610, R25 ;  /* 0x00007610ff197816 */ /* 0x000fc80000000019 */
[----:B------:R-:W-:-:S04]  /*3250*/  FMUL R26, R26, R15 ;  /* 0x0000000f1a1a7220 */ /* 0x000fc80000400000 */
[----:B------:R-:W-:-:S05]  /*3260*/  FFMA R26, R85, R14, R26 ;  /* 0x0000000e551a7223 */ /* 0x000fca000000001a */
[----:B-1----:R-:W-:-:S05]  /*3270*/  F2FP.SATFINITE.E5M2.F32.PACK_AB_MERGE_C R27, RZ, R26, RZ ;  /* 0x0000001aff1b723e */ /* 0x002fca00048060ff */
[----:B------:R1:W-:Y:S01]  /*3280*/  @!P0 STG.E.U8 desc[UR20][R18.64], R27 ;  /* 0x0000001b12008986 */ /* 0x0003e2000c101114 */
[----:B------:R-:W-:Y:S05]  /*3290*/  @P1 BRA `(.L_x_51) ;  /* 0x0000000000041947 */ /* 0x000fea0003800000 */
[----:B------:R4:W5:Y:S02]  /*32a0*/  LDG.E.U8 R25, desc[UR20][R22.64+0x1] ;  /* 0x0000011416197981 */ /* 0x000964000c1e1100 */
.L_x_51:
[----:B------:R-:W-:Y:S05]  /*32b0*/  BSYNC B1 ;  /* 0x0000000000017941 */ /* 0x000fea0003800000 */
.L_x_50:
[----:B-----5:R-:W-:Y:S01]  /*32c0*/  LOP3.LUT R25, R25, 0xff, RZ, 0xc0, !PT ;  /* 0x000000ff19197812 */ /* 0x020fe200078ec0ff */
[----:B------:R-:W-:Y:S01]  /*32d0*/  BSSY B1, `(.L_x_52) ;  /* 0x000000c000017945 */ /* 0x000fe20003800000 */
[----:B------:R-:W-:Y:S02]  /*32e0*/  ISETP.GE.AND P0, PT, R24, 0x9, PT ;  /* 0x000000091800780c */ /* 0x000fe40003f06270 */
[----:B------:R-:W-:Y:S02]  /*32f0*/  F2FP.F16.E5M2.UNPACK_B R25, R25 ;  /* 0x00000019ff19723e */ /* 0x000fe400020004ff */
[----:B------:R-:W-:-:S03]  /*3300*/  ISETP.LT.OR P2, PT, R6, 0x1, !P0 ;  /* 0x000000010600780c */ /* 0x000fc60004741670 */
[----:B------:R-:W-:-:S05]  /*3310*/  HADD2.F32 R26, -RZ, R25.H0_H0 ;  /* 0x20000019ff1a7230 */ /* 0x000fca0000004100 */
[----:B------:R-:W-:-:S04]  /*3320*/  FMUL R25, R26, R15 ;  /* 0x0000000f1a197220 */ /* 0x000fc80000400000 */
[----:B------:R-:W-:-:S05]  /*3330*/  FFMA R25, R84, R14, R25 ;  /* 0x0000000e54197223 */ /* 0x000fca0000000019 */
[----:B-1----:R-:W-:Y:S02]  /*3340*/  F2FP.SATFINITE.E5M2.F32.PACK_AB_MERGE_C R27, RZ, R25, RZ ;  /* 0x00000019ff1b723e */ /* 0x002fe400048060ff */
[----:B------:R-:W-:-:S03]  /*3350*/  PRMT R25, RZ, 0x7610, R25 ;  /* 0x00007610ff197816 */ /* 0x000fc60000000019 */
[----:B------:R1:W-:Y:S01]  /*3360*/  @!P1 STG.E.U8 desc[UR20][R18.64+0x1], R27 ;  /* 0x0000011b12009986 */ /* 0x0003e2000c101114 */
[----:B------:R-:W-:Y:S05]  /*3370*/  @P2 BRA `(.L_x_53) ;  /* 0x0000000000042947 */ /* 0x000fea0003800000 */
[----:B------:R0:W5:Y:S02]  /*3380*/  LDG.E.U8 R25, desc[UR20][R4.64+0x8] ;  /* 0x0000081404197981 */ /* 0x000164000c1e1100 */
.L_x_53:
[----:B------:R-:W-:Y:S05]  /*3390*/  BSYNC B1 ;  /* 0x0000000000017941 */ /* 0x000fea0003800000 */
.L_x_52:
        /* <DEDUP_REMOVED lines=13> */
.L_x_55:
[----:B------:R-:W-:Y:S05]  /*3470*/  BSYNC B1 ;  /* 0x0000000000017941 */ /* 0x000fea0003800000 */
.L_x_54:
[----:B-----5:R-:W-:Y:S01]  /*3480*/  LOP3.LUT R25, R25, 0xff, RZ, 0xc0, !PT ;  /* 0x000000ff19197812 */ /* 0x020fe200078ec0ff */
[----:B------:R-:W-:Y:S01]  /*3490*/  BSSY B1, `(.L_x_56) ;  /* 0x000000b000017945 */ /* 0x000fe20003800000 */
[----:B------:R-:W-:Y:S02]  /*34a0*/  ISETP.LT.OR P0, PT, R6, 0x9, !P0 ;  /* 0x000000090600780c */ /* 0x000fe40004701670 */
[----:B------:R-:W-:-:S05]  /*34b0*/  F2FP.F16.E5M2.UNPACK_B R25, R25 ;  /* 0x00000019ff19723e */ /* 0x000fca00020004ff */
        /* <DEDUP_REMOVED lines=8> */
.L_x_57:
[----:B------:R-:W-:Y:S05]  /*3540*/  BSYNC B1 ;  /* 0x0000000000017941 */ /* 0x000fea0003800000 */
.L_x_56:
        /* <DEDUP_REMOVED lines=12> */
.L_x_59:
[----:B------:R-:W-:Y:S05]  /*3610*/  BSYNC B1 ;  /* 0x0000000000017941 */ /* 0x000fea0003800000 */
.L_x_58:
        /* <DEDUP_REMOVED lines=13> */
.L_x_61:
[----:B------:R-:W-:Y:S05]  /*36f0*/  BSYNC B1 ;  /* 0x0000000000017941 */ /* 0x000fea0003800000 */
.L_x_60:
        /* <DEDUP_REMOVED lines=13> */
.L_x_63:
[----:B------:R-:W-:Y:S05]  /*37d0*/  BSYNC B1 ;  /* 0x0000000000017941 */ /* 0x000fea0003800000 */
.L_x_62:
        /* <DEDUP_REMOVED lines=12> */
.L_x_65:
[----:B------:R-:W-:Y:S05]  /*38a0*/  BSYNC B1 ;  /* 0x0000000000017941 */ /* 0x000fea0003800000 */
.L_x_64:
        /* <DEDUP_REMOVED lines=12> */
.L_x_67:
[----:B------:R-:W-:Y:S05]  /*3970*/  BSYNC B1 ;  /* 0x0000000000017941 */ /* 0x000fea0003800000 */
.L_x_66:
        /* <DEDUP_REMOVED lines=13> */
.L_x_69:
[----:B------:R-:W-:Y:S05]  /*3a50*/  BSYNC B1 ;  /* 0x0000000000017941 */ /* 0x000fea0003800000 */
.L_x_68:
        /* <DEDUP_REMOVED lines=13> */
.L_x_71:
[----:B------:R-:W-:Y:S05]  /*3b30*/  BSYNC B1 ;  /* 0x0000000000017941 */ /* 0x000fea0003800000 */
.L_x_70:
        /* <DEDUP_REMOVED lines=12> */
.L_x_73:
[----:B------:R-:W-:Y:S05]  /*3c00*/  BSYNC B1 ;  /* 0x0000000000017941 */ /* 0x000fea0003800000 */
.L_x_72:
        /* <DEDUP_REMOVED lines=12> */
.L_x_75:
[----:B------:R-:W-:Y:S05]  /*3cd0*/  BSYNC B1 ;  /* 0x0000000000017941 */ /* 0x000fea0003800000 */
.L_x_74:
        /* <DEDUP_REMOVED lines=13> */
.L_x_77:
[----:B------:R-:W-:Y:S05]  /*3db0*/  BSYNC B1 ;  /* 0x0000000000017941 */ /* 0x000fea0003800000 */
.L_x_76:
        /* <DEDUP_REMOVED lines=13> */
.L_x_79:
[----:B------:R-:W-:Y:S05]  /*3e90*/  BSYNC B1 ;  /* 0x0000000000017941 */ /* 0x000fea0003800000 */
.L_x_78:
        /* <DEDUP_REMOVED lines=12> */
.L_x_81:
[----:B------:R-:W-:Y:S05]  /*3f60*/  BSYNC B1 ;  /* 0x0000000000017941 */ /* 0x000fea0003800000 */
.L_x_80:
        /* <DEDUP_REMOVED lines=12> */
.L_x_83:
[----:B------:R-:W-:Y:S05]  /*4030*/  BSYNC B1 ;  /* 0x0000000000017941 */ /* 0x000fea0003800000 */
.L_x_82:
        /* <DEDUP_REMOVED lines=13> */
.L_x_85:
[----:B------:R-:W-:Y:S05]  /*4110*/  BSYNC B1 ;  /* 0x0000000000017941 */ /* 0x000fea0003800000 */
.L_x_84:
        /* <DEDUP_REMOVED lines=13> */
.L_x_87:
[----:B------:R-:W-:Y:S05]  /*41f0*/  BSYNC B1 ;  /* 0x0000000000017941 */ /* 0x000fea0003800000 */
.L_x_86:
        /* <DEDUP_REMOVED lines=12> */
.L_x_89:
[----:B------:R-:W-:Y:S05]  /*42c0*/  BSYNC B1 ;  /* 0x0000000000017941 */ /* 0x000fea0003800000 */
.L_x_88:
        /* <DEDUP_REMOVED lines=12> */
.L_x_91:
[----:B------:R-:W-:Y:S05]  /*4390*/  BSYNC B1 ;  /* 0x0000000000017941 */ /* 0x000fea0003800000 */
.L_x_90:
        /* <DEDUP_REMOVED lines=13> */
.L_x_93:
[----:B------:R-:W-:Y:S05]  /*4470*/  BSYNC B1 ;  /* 0x0000000000017941 */ /* 0x000fea0003800000 */
.L_x_92:
        /* <DEDUP_REMOVED lines=13> */
.L_x_95:
[----:B------:R-:W-:Y:S05]  /*4550*/  BSYNC B1 ;  /* 0x0000000000017941 */ /* 0x000fea0003800000 */
.L_x_94:
        /* <DEDUP_REMOVED lines=12> */
.L_x_97:
[----:B------:R-:W-:Y:S05]  /*4620*/  BSYNC B1 ;  /* 0x0000000000017941 */ /* 0x000fea0003800000 */
.L_x_96:
        /* <DEDUP_REMOVED lines=12> */
.L_x_99:
[----:B------:R-:W-:Y:S05]  /*46f0*/  BSYNC B1 ;  /* 0x0000000000017941 */ /* 0x000fea0003800000 */
.L_x_98:
        /* <DEDUP_REMOVED lines=13> */
.L_x_101:
[----:B------:R-:W-:Y:S05]  /*47d0*/  BSYNC B1 ;  /* 0x0000000000017941 */ /* 0x000fea0003800000 */
.L_x_100:
[----:B-----5:R-:W-:Y:S01]  /*47e0*/  LOP3.LUT R25, R25, 0xff, RZ, 0xc0, !PT ;  /* 0x000000ff19197812 */ /* 0x020fe200078ec0ff */
[----:B------:R-:W-:Y:S01]  /*47f0*/  BSSY B1, `(.L_x_102) ;  /* 0x000000c000017945 */ /* 0x000fe20003800000 */
[----:B------:R-:W-:Y:S02]  /*4800*/  ISETP.GE.AND P1, PT, R24, 0x3a, PT ;  /* 0x0000003a1800780c */ /* 0x000fe40003f26270 */
[----:B------:R-:W-:Y:S02]  /*4810*/  F2FP.F16.E5M2.UNPACK_B R25, R25 ;  /* 0x00000019ff19723e */ /* 0x000fe400020004ff */
[----:B------:R-:W-:Y:S02]  /*4820*/  ISETP.LT.OR P3, PT, R6, 0x1, !P1 ;  /* 0x000000010600780c */ /* 0x000fe40004f61670 */
[----:B------:R-:W-:Y:S01]  /*4830*/  PRMT R24, RZ, 0x7610, R24 ;  /* 0x00007610ff187816 */ /* 0x000fe20000000018 */
[----:B------:R-:W-:-:S05]  /*4840*/  HADD2.F32 R26, -RZ, R25.H0_H0 ;  /* 0x20000019ff1a7230 */ /* 0x000fca0000004100 */
[----:B------:R-:W-:-:S04]  /*4850*/  FMUL R26, R26, R15 ;  /* 0x0000000f1a1a7220 */ /* 0x000fc80000400000 */
[----:B------:R-:W-:-:S05]  /*4860*/  FFMA R26, R59, R14, R26 ;  /* 0x0000000e3b1a7223 */ /* 0x000fca000000001a */
[----:B------:R-:W-:-:S05]  /*4870*/  F2FP.SATFINITE.E5M2.F32.PACK_AB_MERGE_C R25, RZ, R26, RZ ;  /* 0x0000001aff19723e */ /* 0x000fca00048060ff */
[----:B------:R0:W-:Y:S01]  /*4880*/  @!P2 STG.E.U8 desc[UR20][R16.64+0x38], R25 ;  /* 0x000038191000a986 */ /* 0x0001e2000c101114 */
[----:B------:R-:W-:Y:S05]  /*4890*/  @P3 BRA `(.L_x_103) ;  /* 0x0000000000043947 */ /* 0x000fea0003800000 */
[----:B------:R0:W5:Y:S02]  /*48a0*/  LDG.E.U8 R24, desc[UR20][R4.64+0x39] ;  /* 0x0000391404187981 */ /* 0x000164000c1e1100 */
.L_x_103:
[----:B------:R-:W-:Y:S05]  /*48b0*/  BSYNC B1 ;  /* 0x0000000000017941 */ /* 0x000fea0003800000 */
.L_x_102:
[----:B-----5:R-:W-:Y:S01]  /*48c0*/  LOP3.LUT R24, R24, 0xff, RZ, 0xc0, !PT ;  /* 0x000000ff18187812 */ /* 0x020fe200078ec0ff */
[----:B------:R-:W-:Y:S01]  /*48d0*/  BSSY B1, `(.L_x_104) ;  /* 0x000000b000017945 */ /* 0x000fe20003800000 */
[----:B------:R-:W-:Y:S02]  /*48e0*/  ISETP.LT.OR P0, PT, R6, 0x9, !P0 ;  /* 0x000000090600780c */ /* 0x000fe40004701670 */
[----:B------:R-:W-:Y:S02]  /*48f0*/  F2FP.F16.E5M2.UNPACK_B R24, R24 ;  /* 0x00000018ff18723e */ /* 0x000fe400020004ff */
[----:B0-2---:R-:W-:-:S03]  /*4900*/  PRMT R4, RZ, 0x7610, R4 ;  /* 0x00007610ff047816 */ /* 0x005fc60000000004 */
[----:B------:R-:W-:-:S05]  /*4910*/  HADD2.F32 R24, -RZ, R24.H0_H0 ;  /* 0x20000018ff187230 */ /* 0x000fca0000004100 */
[----:B------:R-:W-:-:S04]  /*4920*/  FMUL R5, R24, R15 ;  /* 0x0000000f18057220 */ /* 0x000fc80000400000 */
[----:B------:R-:W-:-:S05]  /*4930*/  FFMA R5, R58, R14, R5 ;  /* 0x0000000e3a057223 */ /* 0x000fca0000000005 */
[----:B------:R-:W-:-:S05]  /*4940*/  F2FP.SATFINITE.E5M2.F32.PACK_AB_MERGE_C R5, RZ, R5, RZ ;  /* 0x00000005ff05723e */ /* 0x000fca00048060ff */
[----:B------:R0:W-:Y:S01]  /*4950*/  @!P3 STG.E.U8 desc[UR20][R16.64+0x39], R5 ;  /* 0x000039051000b986 */ /* 0x0001e2000c101114 */
[----:B------:R-:W-:Y:S05]  /*4960*/  @P0 BRA `(.L_x_105) ;  /* 0x0000000000040947 */ /* 0x000fea0003800000 */
[----:B------:R2:W5:Y:S02]  /*4970*/  LDG.E.U8 R4, desc[UR20][R22.64+0x38] ;  /* 0x0000381416047981 */ /* 0x000564000c1e1100 */
.L_x_105:
[----:B------:R-:W-:Y:S05]  /*4980*/  BSYNC B1 ;  /* 0x0000000000017941 */ /* 0x000fea0003800000 */
.L_x_104:
[----:B-----5:R-:W-:Y:S01]  /*4990*/  LOP3.LUT R4, R4, 0xff, RZ, 0xc0, !PT ;  /* 0x000000ff04047812 */ /* 0x020fe200078ec0ff */
[----:B------:R-:W-:Y:S01]  /*49a0*/  BSSY B1, `(.L_x_106) ;  /* 0x000000b000017945 */ /* 0x000fe20003800000 */
[----:B------:R-:W-:Y:S02]  /*49b0*/  ISETP.LT.OR P1, PT, R6, 0x9, !P1 ;  /* 0x000000090600780c */ /* 0x000fe40004f21670 */
[----:B------:R-:W-:-:S05]  /*49c0*/  F2FP.F16.E5M2.UNPACK_B R4, R4 ;  /* 0x00000004ff04723e */ /* 0x000fca00020004ff */
[----:B------:R-:W-:-:S05]  /*49d0*/  HADD2.F32 R4, -RZ, R4.H0_H0 ;  /* 0x20000004ff047230 */ /* 0x000fca0000004100 */
[----:B------:R-:W-:-:S04]  /*49e0*/  FMUL R4, R4, R15 ;  /* 0x0000000f04047220 */ /* 0x000fc80000400000 */
[----:B------:R-:W-:-:S05]  /*49f0*/  FFMA R4, R57, R14, R4 ;  /* 0x0000000e39047223 */ /* 0x000fca0000000004 */
[----:B0-----:R-:W-:Y:S02]  /*4a00*/  F2FP.SATFINITE.E5M2.F32.PACK_AB_MERGE_C R5, RZ, R4, RZ ;  /* 0x00000004ff05723e */ /* 0x001fe400048060ff */
[----:B------:R-:W-:-:S03]  /*4a10*/  PRMT R4, RZ, 0x7610, R4 ;  /* 0x00007610ff047816 */ /* 0x000fc60000000004 */
[----:B------:R0:W-:Y:S01]  /*4a20*/  @!P0 STG.E.U8 desc[UR20][R18.64+0x38], R5 ;  /* 0x0000380512008986 */ /* 0x0001e2000c101114 */
[----:B------:R-:W-:Y:S05]  /*4a30*/  @P1 BRA `(.L_x_107) ;  /* 0x0000000000041947 */ /* 0x000fea0003800000 */
[----:B------:R0:W5:Y:S02]  /*4a40*/  LDG.E.U8 R4, desc[UR20][R22.64+0x39] ;  /* 0x0000391416047981 */ /* 0x000164000c1e1100 */
.L_x_107:
[----:B------:R-:W-:Y:S05]  /*4a50*/  BSYNC B1 ;  /* 0x0000000000017941 */ /* 0x000fea0003800000 */
.L_x_106:
[----:B------:R-:W-:Y:S05]  /*4a60*/  @P1 BRA `(.L_x_108) ;  /* 0x0000000800601947 */ /* 0x000fea0003800000 */
[----:B-----5:R-:W-:-:S04]  /*4a70*/  LOP3.LUT R4, R4, 0xff, RZ, 0xc0, !PT ;  /* 0x000000ff04047812 */ /* 0x020fc800078ec0ff */
[----:B------:R-:W-:-:S05]  /*4a80*/  F2FP.F16.E5M2.UNPACK_B R4, R4 ;  /* 0x00000004ff04723e */ /* 0x000fca00020004ff */
[----:B------:R-:W-:-:S05]  /*4a90*/  HADD2.F32 R4, -RZ, R4.H0_H0 ;  /* 0x20000004ff047230 */ /* 0x000fca0000004100 */
[----:B0-----:R-:W-:-:S04]  /*4aa0*/  FMUL R5, R4, R15 ;  /* 0x0000000f04057220 */ /* 0x001fc80000400000 */
[----:B------:R-:W-:-:S05]  /*4ab0*/  FFMA R5, R56, R14, R5 ;  /* 0x0000000e38057223 */ /* 0x000fca0000000005 */
[----:B------:R-:W-:-:S05]  /*4ac0*/  F2FP.SATFINITE.E5M2.F32.PACK_AB_MERGE_C R5, RZ, R5, RZ ;  /* 0x00000005ff05723e */ /* 0x000fca00048060ff */
[----:B------:R0:W-:Y:S01]  /*4ad0*/  STG.E.U8 desc[UR20][R18.64+0x39], R5 ;  /* 0x0000390512007986 */ /* 0x0001e2000c101114 */
[----:B------:R-:W-:Y:S05]  /*4ae0*/  BRA `(.L_x_108) ;  /* 0x0000000800407947 */ /* 0x000fea0003800000 */
.L_x_43:
[C---:B------:R-:W-:Y:S01]  /*4af0*/  ISETP.GE.AND P3, PT, R24.reuse, 0x1, PT ;  /* 0x000000011800780c */ /* 0x040fe20003f66270 */
[-C--:B--2---:R-:W-:Y:S01]  /*4b00*/  FMUL R87, R87, R14.reuse ;  /* 0x0000000e57577220 */ /* 0x084fe20000400000 */
[----:B------:R-:W-:Y:S01]  /*4b10*/  ISETP.GE.AND P0, PT, R24, 0x2, PT ;  /* 0x000000021800780c */ /* 0x000fe20003f06270 */
[-C--:B------:R-:W-:Y:S01]  /*4b20*/  FMUL R86, R86, R14.reuse ;  /* 0x0000000e56567220 */ /* 0x080fe20000400000 */
[C---:B------:R-:W-:Y:S01]  /*4b30*/  ISETP.LT.OR P1, PT, R6.reuse, 0x1, !P3 ;  /* 0x000000010600780c */ /* 0x040fe20005f21670 */
[-C--:B------:R-:W-:Y:S01]  /*4b40*/  FMUL R85, R85, R14.reuse ;  /* 0x0000000e55557220 */ /* 0x080fe20000400000 */
[----:B------:R-:W-:Y:S01]  /*4b50*/  ISETP.LT.OR P2, PT, R6, 0x1, !P0 ;  /* 0x000000010600780c */ /* 0x000fe20004741670 */
[-C--:B------:R-:W-:Y:S01]  /*4b60*/  FMUL R84, R84, R14.reuse ;  /* 0x0000000e54547220 */ /* 0x080fe20000400000 */
[----:B------:R-:W-:Y:S01]  /*4b70*/  ISETP.LT.OR P3, PT, R6, 0x9, !P3 ;  /* 0x000000090600780c */ /* 0x000fe20005f61670 */
[-C--:B------:R-:W-:Y:S01]  /*4b80*/  FMUL R83, R83, R14.reuse ;  /* 0x0000000e53537220 */ /* 0x080fe20000400000 */
[----:B------:R-:W-:Y:S01]  /*4b90*/  F2FP.SATFINITE.E5M2.F32.PACK_AB_MERGE_C R87, RZ, R87, RZ ;  /* 0x00000057ff57723e */ /* 0x000fe200048060ff */
[----:B------:R-:W-:Y:S01]  /*4ba0*/  FMUL R82, R82, R14 ;  /* 0x0000000e52527220 */ /* 0x000fe20000400000 */
[----:B------:R-:W-:Y:S01]  /*4bb0*/  F2FP.SATFINITE.E5M2.F32.PACK_AB_MERGE_C R5, RZ, R86, RZ ;  /* 0x00000056ff05723e */ /* 0x000fe200048060ff */
[-C--:B------:R-:W-:Y:S01]  /*4bc0*/  FMUL R81, R81, R14.reuse ;  /* 0x0000000e51517220 */ /* 0x080fe20000400000 */
[----:B------:R-:W-:Y:S01]  /*4bd0*/  F2FP.SATFINITE.E5M2.F32.PACK_AB_MERGE_C R85, RZ, R85, RZ ;  /* 0x00000055ff55723e */ /* 0x000fe200048060ff */
[-C--:B------:R-:W-:Y:S01]  /*4be0*/  FMUL R80, R80, R14.reuse ;  /* 0x0000000e50507220 */ /* 0x080fe20000400000 */
[----:B------:R-:W-:Y:S01]  /*4bf0*/  ISETP.LT.OR P0, PT, R6, 0x9, !P0 ;  /* 0x000000090600780c */ /* 0x000fe20004701670 */
[----:B------:R-:W-:Y:S01]  /*4c00*/  @!P1 STG.E.U8 desc[UR20][R16.64], R87 ;  /* 0x0000005710009986 */ /* 0x000fe2000c101114 */
[C---:B------:R-:W-:Y:S01]  /*4c10*/  ISETP.GE.AND P1, PT, R24.reuse, 0x9, PT ;  /* 0x000000091800780c */ /* 0x040fe20003f26270 */
[-C--:B------:R-:W-:Y:S01]  /*4c20*/  FMUL R79, R79, R14.reuse ;  /* 0x0000000e4f4f7220 */ /* 0x080fe20000400000 */
[----:B------:R-:W-:Y:S01]  /*4c30*/  F2FP.SATFINITE.E5M2.F32.PACK_AB_MERGE_C R83, RZ, R83, RZ ;  /* 0x00000053ff53723e */ /* 0x000fe200048060ff */
[----:B------:R0:W-:Y:S01]  /*4c40*/  @!P2 STG.E.U8 desc[UR20][R16.64+0x1], R5 ;  /* 0x000001051000a986 */ /* 0x0001e2000c101114 */
[----:B------:R-:W-:Y:S01]  /*4c50*/  ISETP.GE.AND P2, PT, R24, 0xa, PT ;  /* 0x0000000a1800780c */ /* 0x000fe20003f46270 */
[----:B------:R-:W-:Y:S01]  /*4c60*/  FMUL R78, R78, R14 ;  /* 0x0000000e4e4e7220 */ /* 0x000fe20000400000 */
[----:B------:R-:W-:Y:S01]  /*4c70*/  F2FP.SATFINITE.E5M2.F32.PACK_AB_MERGE_C R23, RZ, R82, RZ ;  /* 0x00000052ff17723e */ /* 0x000fe200048060ff */
[----:B------:R-:W-:Y:S01]  /*4c80*/  @!P3 STG.E.U8 desc[UR20][R18.64], R85 ;  /* 0x000000551200b986 */ /* 0x000fe2000c101114 */
[----:B------:R-:W-:Y:S01]  /*4c90*/  ISETP.LT.OR P3, PT, R6, 0x1, !P1 ;  /* 0x000000010600780c */ /* 0x000fe20004f61670 */
[-C--:B------:R-:W-:Y:S01]  /*4ca0*/  FMUL R76, R76, R14.reuse ;  /* 0x0000000e4c4c7220 */ /* 0x080fe20000400000 */
[C---:B------:R-:W-:Y:S01]  /*4cb0*/  ISETP.LT.OR P5, PT, R6.reuse, 0x1, !P2 ;  /* 0x000000010600780c */ /* 0x040fe200057a1670 */
[-C--:B------:R-:W-:Y:S01]  /*4cc0*/  FMUL R77, R77, R14.reuse ;  /* 0x0000000e4d4d7220 */ /* 0x080fe20000400000 */
[----:B------:R-:W-:Y:S01]  /*4cd0*/  ISETP.LT.OR P1, PT, R6, 0x9, !P1 ;  /* 0x000000090600780c */ /* 0x000fe20004f21670 */
[-C--:B------:R-:W-:Y:S01]  /*4ce0*/  FMUL R75, R75, R14.reuse ;  /* 0x0000000e4b4b7220 */ /* 0x080fe20000400000 */
[----:B------:R-:W-:Y:S01]  /*4cf0*/  F2FP.SATFINITE.E5M2.F32.PACK_AB_MERGE_C R81, RZ, R81, RZ ;  /* 0x00000051ff51723e */ /* 0x000fe200048060ff */
[----:B------:R-:W-:Y:S01]  /*4d00*/  FMUL R74, R74, R14 ;  /* 0x0000000e4a4a7220 */ /* 0x000fe20000400000 */
[----:B0-----:R-:W-:Y:S01]  /*4d10*/  F2FP.SATFINITE.E5M2.F32.PACK_AB_MERGE_C R5, RZ, R84, RZ ;  /* 0x00000054ff05723e */ /* 0x001fe200048060ff */
[-C--:B------:R-:W-:Y:S01]  /*4d20*/  FMUL R72, R72, R14.reuse ;  /* 0x0000000e48487220 */ /* 0x080fe20000400000 */
[----:B------:R-:W-:Y:S01]  /*4d30*/  ISETP.LT.OR P2, PT, R6, 0x9, !P2 ;  /* 0x000000090600780c */ /* 0x000fe20005741670 */
[----:B------:R-:W-:Y:S01]  /*4d40*/  FMUL R73, R73, R14 ;  /* 0x0000000e49497220 */ /* 0x000fe20000400000 */
[----:B------:R-:W-:Y:S01]  /*4d50*/  F2FP.SATFINITE.E5M2.F32.PACK_AB_MERGE_C R25, RZ, R80, RZ ;  /* 0x00000050ff19723e */ /* 0x000fe200048060ff */
[----:B------:R0:W-:Y:S01]  /*4d60*/  @!P0 STG.E.U8 desc[UR20][R18.64+0x1], R5 ;  /* 0x0000010512008986 */ /* 0x0001e2000c101114 */
[C---:B------:R-:W-:Y:S01]  /*4d70*/  ISETP.GE.AND P0, PT, R24.reuse, 0x11, PT ;  /* 0x000000111800780c */ /* 0x040fe20003f06270 */
[-C--:B------:R-:W-:Y:S01]  /*4d80*/  FMUL R71, R71, R14.reuse ;  /* 0x0000000e47477220 */ /* 0x080fe20000400000 */
[----:B------:R-:W-:Y:S01]  /*4d90*/  F2FP.SATFINITE.E5M2.F32.PACK_AB_MERGE_C R79, RZ, R79, RZ ;  /* 0x0000004fff4f723e */ /* 0x000fe200048060ff */
[----:B------:R-:W-:Y:S01]  /*4da0*/  @!P3 STG.E.U8 desc[UR20][R16.64+0x8], R83 ;  /* 0x000008531000b986 */ /* 0x000fe2000c101114 */
[----:B------:R-:W-:Y:S01]  /*4db0*/  ISETP.GE.AND P3, PT, R24, 0x12, PT ;  /* 0x000000121800780c */ /* 0x000fe20003f66270 */
[-C--:B------:R-:W-:Y:S01]  /*4dc0*/  FMUL R70, R70, R14.reuse ;  /* 0x0000000e46467220 */ /* 0x080fe20000400000 */
[----:B------:R-:W-:Y:S01]  /*4dd0*/  F2FP.SATFINITE.E5M2.F32.PACK_AB_MERGE_C R77, RZ, R77, RZ ;  /* 0x0000004dff4d723e */ /* 0x000fe200048060ff */
[----:B------:R1:W-:Y:S01]  /*4de0*/  @!P5 STG.E.U8 desc[UR20][R16.64+0x9], R23 ;  /* 0x000009171000d986 */ /* 0x0003e2000c101114 */
[C---:B------:R-:W-:Y:S01]  /*4df0*/  ISETP.LT.OR P5, PT, R6.reuse, 0x1, !P3 ;  /* 0x000000010600780c */ /* 0x040fe20005fa1670 */
[-C--:B------:R-:W-:Y:S01]  /*4e00*/  FMUL R69, R69, R14.reuse ;  /* 0x0000000e45457220 */ /* 0x080fe20000400000 */
[C---:B------:R-:W-:Y:S01]  /*4e10*/  ISETP.LT.OR P3, PT, R6.reuse, 0x9, !P3 ;  /* 0x000000090600780c */ /* 0x040fe20005f61670 */
[----:B------:R-:W-:Y:S01]  /*4e20*/  @!P1 STG.E.U8 desc[UR20][R18.64+0x8], R81 ;  /* 0x0000085112009986 */ /* 0x000fe2000c101114 */
[----:B------:R-:W-:Y:S01]  /*4e30*/  ISETP.LT.OR P1, PT, R6, 0x1, !P0 ;  /* 0x000000010600780c */ /* 0x000fe20004721670 */
[----:B------:R-:W-:Y:S01]  /*4e40*/  FMUL R68, R68, R14 ;  /* 0x0000000e44447220 */ /* 0x000fe20000400000 */
[----:B0-----:R-:W-:Y:S01]  /*4e50*/  F2FP.SATFINITE.E5M2.F32.PACK_AB_MERGE_C R5, RZ, R78, RZ ;  /* 0x0000004eff05723e */ /* 0x001fe200048060ff */
[----:B------:R-:W-:Y:S01]  /*4e60*/  @!P2 STG.E.U8 desc[UR20][R18.64+0x9], R25 ;  /* 0x000009191200a986 */ /* 0x000fe2000c101114 */
[----:B------:R-:W-:Y:S01]  /*4e70*/  ISETP.GE.AND P2, PT, R24, 0x19, PT ;  /* 0x000000191800780c */ /* 0x000fe20003f46270 */
[-C--:B------:R-:W-:Y:S01]  /*4e80*/  FMUL R67, R67, R14.reuse ;  /* 0x0000000e43437220 */ /* 0x080fe20000400000 */
[----:B------:R-:W-:Y:S01]  /*4e90*/  ISETP.LT.OR P0, PT, R6, 0x9, !P0 ;  /* 0x000000090600780c */ /* 0x000fe20004701670 */
[----:B------:R-:W-:Y:S01]  /*4ea0*/  FMUL R66, R66, R14 ;  /* 0x0000000e42427220 */ /* 0x000fe20000400000 */
[----:B------:R-:W-:Y:S01]  /*4eb0*/  ISETP.LT.OR P6, PT, R6, 0x1, !P2 ;  /* 0x000000010600780c */ /* 0x000fe200057c1670 */
[----:B------:R0:W-:Y:S01]  /*4ec0*/  @!P5 STG.E.U8 desc[UR20][R16.64+0x11], R5 ;  /* 0x000011051000d986 */ /* 0x0001e2000c101114 */
[----:B-1----:R-:W-:Y:S01]  /*4ed0*/  F2FP.SATFINITE.E5M2.F32.PACK_AB_MERGE_C R23, RZ, R76, RZ ;  /* 0x0000004cff17723e */ /* 0x002fe200048060ff */
[-C--:B------:R-:W-:Y:S01]  /*4ee0*/  FMUL R64, R64, R14.reuse ;  /* 0x0000000e40407220 */ /* 0x080fe20000400000 */
[----:B------:R-:W-:Y:S01]  /*4ef0*/  F2FP.SATFINITE.E5M2.F32.PACK_AB_MERGE_C R75, RZ, R75, RZ ;  /* 0x0000004bff4b723e */ /* 0x000fe200048060ff */
[----:B------:R-:W-:Y:S01]  /*4f00*/  @!P1 STG.E.U8 desc[UR20][R16.64+0x10], R79 ;  /* 0x0000104f10009986 */ /* 0x000fe2000c101114 */
[----:B------:R-:W-:Y:S01]  /*4f10*/  ISETP.GE.AND P1, PT, R24, 0x1a, PT ;  /* 0x0000001a1800780c */ /* 0x000fe20003f26270 */
[-C--:B------:R-:W-:Y:S01]  /*4f20*/  FMUL R65, R65, R14.reuse ;  /* 0x0000000e41417220 */ /* 0x080fe20000400000 */
[C---:B------:R-:W-:Y:S01]  /*4f30*/  ISETP.LT.OR P2, PT, R6.reuse, 0x9, !P2 ;  /* 0x000000090600780c */ /* 0x040fe20005741670 */
[----:B------:R1:W-:Y:S01]  /*4f40*/  @!P3 STG.E.U8 desc[UR20][R18.64+0x11], R23 ;  /* 0x000011171200b986 */ /* 0x0003e2000c101114 */
[C---:B------:R-:W-:Y:S01]  /*4f50*/  ISETP.LT.OR P5, PT, R6.reuse, 0x1, !P1 ;  /* 0x000000010600780c */ /* 0x040fe20004fa1670 */
[----:B------:R-:W-:Y:S01]  /*4f60*/  FMUL R63, R63, R14 ;  /* 0x0000000e3f3f7220 */ /* 0x000fe20000400000 */
[----:B------:R-:W-:Y:S01]  /*4f70*/  ISETP.LT.OR P3, PT, R6, 0x9, !P1 ;  /* 0x000000090600780c */ /* 0x000fe20004f61670 */
[----:B------:R-:W-:Y:S01]  /*4f80*/  @!P0 STG.E.U8 desc[UR20][R18.64+0x10], R77 ;  /* 0x0000104d12008986 */ /* 0x000fe2000c101114 */
[----:B0-----:R-:W-:Y:S01]  /*4f90*/  F2FP.SATFINITE.E5M2.F32.PACK_AB_MERGE_C R5, RZ, R74, RZ ;  /* 0x0000004aff05723e */ /* 0x001fe200048060ff */
[-C--:B------:R-:W-:Y:S01]  /*4fa0*/  FMUL R62, R62, R14.reuse ;  /* 0x0000000e3e3e7220 */ /* 0x080fe20000400000 */
[C---:B------:R-:W-:Y:S01]  /*4fb0*/  ISETP.GE.AND P0, PT, R24.reuse, 0x21, PT ;  /* 0x000000211800780c */ /* 0x040fe20003f06270 */
[----:B------:R-:W-:Y:S01]  /*4fc0*/  @!P6 STG.E.U8 desc[UR20][R16.64+0x18], R75 ;  /* 0x0000184b1000e986 */ /* 0x000fe2000c101114 */
[----:B------:R-:W-:Y:S01]  /*4fd0*/  ISETP.GE.AND P1, PT, R24, 0x22, PT ;  /* 0x000000221800780c */ /* 0x000fe20003f26270 */
[-C--:B------:R-:W-:Y:S01]  /*4fe0*/  FMUL R61, R61, R14.reuse ;  /* 0x0000000e3d3d7220 */ /* 0x080fe20000400000 */
[----:B------:R-:W-:Y:S01]  /*4ff0*/  ISETP.LT.OR P6, PT, R6, 0x1, !P0 ;  /* 0x000000010600780c */ /* 0x000fe200047c1670 */
[----:B------:R-:W-:Y:S01]  /*5000*/  FMUL R60, R60, R14 ;  /* 0x0000000e3c3c7220 */ /* 0x000fe20000400000 */
[----:B-1----:R-:W-:Y:S01]  /*5010*/  F2FP.SATFINITE.E5M2.F32.PACK_AB_MERGE_C R23, RZ, R72, RZ ;  /* 0x00000048ff17723e */ /* 0x002fe200048060ff */
[----:B------:R0:W-:Y:S01]  /*5020*/  @!P5 STG.E.U8 desc[UR20][R16.64+0x19], R5 ;  /* 0x000019051000d986 */ /* 0x0001e2000c101114 */
[----:B------:R-:W-:Y:S01]  /*5030*/  ISETP.LT.OR P5, PT, R6, 0x1, !P1 ;  /* 0x000000010600780c */ /* 0x000fe20004fa1670 */
[-C--:B------:R-:W-:Y:S01]  /*5040*/  FMUL R59, R59, R14.reuse ;  /* 0x0000000e3b3b7220 */ /* 0x080fe20000400000 */
[----:B------:R-:W-:Y:S01]  /*5050*/  F2FP.SATFINITE.E5M2.F32.PACK_AB_MERGE_C R73, RZ, R73, RZ ;  /* 0x00000049ff49723e */ /* 0x000fe200048060ff */
[----:B------:R1:W-:Y:S01]  /*5060*/  @!P3 STG.E.U8 desc[UR20][R18.64+0x19], R23 ;  /* 0x000019171200b986 */ /* 0x0003e2000c101114 */
[----:B------:R-:W-:Y:S01]  /*5070*/  F2FP.SATFINITE.E5M2.F32.PACK_AB_MERGE_C R71, RZ, R71, RZ ;  /* 0x00000047ff47723e */ /* 0x000fe200048060ff */
[----:B------:R-:W-:Y:S01]  /*5080*/  FMUL R58, R58, R14 ;  /* 0x0000000e3a3a7220 */ /* 0x000fe20000400000 */
[----:B------:R-:W-:Y:S01]  /*5090*/  F2FP.SATFINITE.E5M2.F32.PACK_AB_MERGE_C R25, RZ, R70, RZ ;  /* 0x00000046ff19723e */ /* 0x000fe200048060ff */
[----:B------:R-:W-:Y:S01]  /*50a0*/  @!P2 STG.E.U8 desc[UR20][R18.64+0x18], R73 ;  /* 0x000018491200a986 */ /* 0x000fe2000c101114 */
[----:B------:R-:W-:Y:S01]  /*50b0*/  ISETP.LT.OR P3, PT, R6, 0x9, !P1 ;  /* 0x000000090600780c */ /* 0x000fe20004f61670 */
[-C--:B------:R-:W-:Y:S01]  /*50c0*/  FMUL R57, R57, R14.reuse ;  /* 0x0000000e39397220 */ /* 0x080fe20000400000 */
[----:B------:R-:W-:Y:S01]  /*50d0*/  ISETP.GE.AND P2, PT, R24, 0x29, PT ;  /* 0x000000291800780c */ /* 0x000fe20003f46270 */
[----:B------:R-:W-:Y:S01]  /*50e0*/  @!P6 STG.E.U8 desc[UR20][R16.64+0x20], R71 ;  /* 0x000020471000e986 */ /* 0x000fe2000c101114 */
[----:B------:R-:W-:Y:S01]  /*50f0*/  ISETP.LT.OR P0, PT, R6, 0x9, !P0 ;  /* 0x000000090600780c */ /* 0x000fe20004701670 */
[----:B------:R-:W-:Y:S01]  /*5100*/  FMUL R56, R56, R14 ;  /* 0x0000000e38387220 */ /* 0x000fe20000400000 */
[----:B------:R-:W-:Y:S01]  /*5110*/  ISETP.GE.AND P1, PT, R24, 0x2a, PT ;  /* 0x0000002a1800780c */ /* 0x000fe20003f26270 */
[----:B------:R-:W-:Y:S01]  /*5120*/  @!P5 STG.E.U8 desc[UR20][R16.64+0x21], R25 ;  /* 0x000021191000d986 */ /* 0x000fe2000c101114 */
[----:B------:R-:W-:-:S02]  /*5130*/  ISETP.LT.OR P6, PT, R6, 0x1, !P2 ;  /* 0x000000010600780c */ /* 0x000fc400057c1670 */
[C---:B------:R-:W-:Y:S02]  /*5140*/  ISETP.LT.OR P5, PT, R6.reuse, 0x1, !P1 ;  /* 0x000000010600780c */ /* 0x040fe40004fa1670 */
[----:B------:R-:W-:Y:S02]  /*5150*/  F2FP.SATFINITE.E5M2.F32.PACK_AB_MERGE_C R69, RZ, R69, RZ ;  /* 0x00000045ff45723e */ /* 0x000fe400048060ff */
[----:B0-----:R-:W-:Y:S02]  /*5160*/  F2FP.SATFINITE.E5M2.F32.PACK_AB_MERGE_C R5, RZ, R68, RZ ;  /* 0x00000044ff05723e */ /* 0x001fe400048060ff */
[----:B------:R-:W-:Y:S01]  /*5170*/  F2FP.SATFINITE.E5M2.F32.PACK_AB_MERGE_C R67, RZ, R67, RZ ;  /* 0x00000043ff43723e */ /* 0x000fe200048060ff */
[----:B------:R-:W-:Y:S01]  /*5180*/  @!P0 STG.E.U8 desc[UR20][R18.64+0x20], R69 ;  /* 0x0000204512008986 */ /* 0x000fe2000c101114 */
[----:B-1----:R-:W-:Y:S02]  /*5190*/  F2FP.SATFINITE.E5M2.F32.PACK_AB_MERGE_C R23, RZ, R66, RZ ;  /* 0x00000042ff17723e */ /* 0x002fe400048060ff */
[C---:B------:R-:W-:Y:S01]  /*51a0*/  ISETP.LT.OR P1, PT, R6.reuse, 0x9, !P1 ;  /* 0x000000090600780c */ /* 0x040fe20004f21670 */
[----:B------:R0:W-:Y:S01]  /*51b0*/  @!P3 STG.E.U8 desc[UR20][R18.64+0x21], R5 ;  /* 0x000021051200b986 */ /* 0x0001e2000c101114 */
[----:B------:R-:W-:-:S02]  /*51c0*/  ISETP.LT.OR P2, PT, R6, 0x9, !P2 ;  /* 0x000000090600780c */ /* 0x000fc40005741670 */
[C---:B------:R-:W-:Y:S01]  /*51d0*/  ISETP.GE.AND P3, PT, R24.reuse, 0x31, PT ;  /* 0x000000311800780c */ /* 0x040fe20003f66270 */
[----:B------:R-:W-:Y:S01]  /*51e0*/  @!P6 STG.E.U8 desc[UR20][R16.64+0x28], R67 ;  /* 0x000028431000e986 */ /* 0x000fe2000c101114 */
[----:B------:R-:W-:Y:S02]  /*51f0*/  ISETP.GE.AND P0, PT, R24, 0x32, PT ;  /* 0x000000321800780c */ /* 0x000fe40003f06270 */
[----:B------:R-:W-:Y:S01]  /*5200*/  F2FP.SATFINITE.E5M2.F32.PACK_AB_MERGE_C R65, RZ, R65, RZ ;  /* 0x00000041ff41723e */ /* 0x000fe200048060ff */
[----:B------:R1:W-:Y:S01]  /*5210*/  @!P5 STG.E.U8 desc[UR20][R16.64+0x29], R23 ;  /* 0x000029171000d986 */ /* 0x0003e2000c101114 */
[C---:B------:R-:W-:Y:S02]  /*5220*/  ISETP.LT.OR P5, PT, R6.reuse, 0x1, !P3 ;  /* 0x000000010600780c */ /* 0x040fe40005fa1670 */
[----:B------:R-:W-:Y:S02]  /*5230*/  ISETP.LT.OR P6, PT, R6, 0x1, !P0 ;  /* 0x000000010600780c */ /* 0x000fe400047c1670 */
[----:B0-----:R-:W-:Y:S01]  /*5240*/  F2FP.SATFINITE.E5M2.F32.PACK_AB_MERGE_C R5, RZ, R64, RZ ;  /* 0x00000040ff05723e */ /* 0x001fe200048060ff */
[----:B------:R-:W-:Y:S01]  /*5250*/  @!P2 STG.E.U8 desc[UR20][R18.64+0x28], R65 ;  /* 0x000028411200a986 */ /* 0x000fe2000c101114 */
[----:B------:R-:W-:-:S02]  /*5260*/  F2FP.SATFINITE.E5M2.F32.PACK_AB_MERGE_C R63, RZ, R63, RZ ;  /* 0x0000003fff3f723e */ /* 0x000fc400048060ff */
[----:B------:R-:W-:Y:S01]  /*5270*/  ISETP.GE.AND P2, PT, R24, 0x3a, PT ;  /* 0x0000003a1800780c */ /* 0x000fe20003f46270 */
[----:B------:R0:W-:Y:S01]  /*5280*/  @!P1 STG.E.U8 desc[UR20][R18.64+0x29], R5 ;  /* 0x0000290512009986 */ /* 0x0001e2000c101114 */
[----:B------:R-:W-:Y:S02]  /*5290*/  ISETP.LT.OR P1, PT, R6, 0x9, !P3 ;  /* 0x000000090600780c */ /* 0x000fe40005f21670 */
[----:B-1----:R-:W-:Y:S01]  /*52a0*/  F2FP.SATFINITE.E5M2.F32.PACK_AB_MERGE_C R23, RZ, R62, RZ ;  /* 0x0000003eff17723e */ /* 0x002fe200048060ff */
[----:B------:R-:W-:Y:S01]  /*52b0*/  @!P5 STG.E.U8 desc[UR20][R16.64+0x30], R63 ;  /* 0x0000303f1000d986 */ /* 0x000fe2000c101114 */
[----:B------:R-:W-:Y:S02]  /*52c0*/  ISETP.GE.AND P3, PT, R24, 0x39, PT ;  /* 0x000000391800780c */ /* 0x000fe40003f66270 */
[C---:B------:R-:W-:Y:S01]  /*52d0*/  ISETP.LT.OR P0, PT, R6.reuse, 0x9, !P0 ;  /* 0x000000090600780c */ /* 0x040fe20004701670 */
[----:B------:R1:W-:Y:S01]  /*52e0*/  @!P6 STG.E.U8 desc[UR20][R16.64+0x31], R23 ;  /* 0x000031171000e986 */ /* 0x0003e2000c101114 */
[----:B------:R-:W-:-:S02]  /*52f0*/  ISETP.LT.OR P5, PT, R6, 0x1, !P3 ;  /* 0x000000010600780c */ /* 0x000fc40005fa1670 */
[C---:B------:R-:W-:Y:S02]  /*5300*/  ISETP.LT.OR P6, PT, R6.reuse, 0x1, !P2 ;  /* 0x000000010600780c */ /* 0x040fe400057c1670 */
[C---:B------:R-:W-:Y:S02]  /*5310*/  ISETP.LT.OR P3, PT, R6.reuse, 0x9, !P3 ;  /* 0x000000090600780c */ /* 0x040fe40005f61670 */
[----:B------:R-:W-:Y:S02]  /*5320*/  ISETP.LT.OR P2, PT, R6, 0x9, !P2 ;  /* 0x000000090600780c */ /* 0x000fe40005741670 */
[----:B------:R-:W-:Y:S02]  /*5330*/  F2FP.SATFINITE.E5M2.F32.PACK_AB_MERGE_C R61, RZ, R61, RZ ;  /* 0x0000003dff3d723e */ /* 0x000fe400048060ff */
[----:B0-----:R-:W-:Y:S02]  /*5340*/  F2FP.SATFINITE.E5M2.F32.PACK_AB_MERGE_C R5, RZ, R60, RZ ;  /* 0x0000003cff05723e */ /* 0x001fe400048060ff */
[----:B------:R-:W-:Y:S01]  /*5350*/  F2FP.SATFINITE.E5M2.F32.PACK_AB_MERGE_C R59, RZ, R59, RZ ;  /* 0x0000003bff3b723e */ /* 0x000fe200048060ff */
[----:B------:R0:W-:Y:S01]  /*5360*/  @!P1 STG.E.U8 desc[UR20][R18.64+0x30], R61 ;  /* 0x0000303d12009986 */ /* 0x0001e2000c101114 */
[----:B-1----:R-:W-:-:S02]  /*5370*/  F2FP.SATFINITE.E5M2.F32.PACK_AB_MERGE_C R23, RZ, R58, RZ ;  /* 0x0000003aff17723e */ /* 0x002fc400048060ff */
[----:B------:R-:W-:Y:S01]  /*5380*/  F2FP.SATFINITE.E5M2.F32.PACK_AB_MERGE_C R57, RZ, R57, RZ ;  /* 0x00000039ff39723e */ /* 0x000fe200048060ff */
[----:B------:R0:W-:Y:S01]  /*5390*/  @!P0 STG.E.U8 desc[UR20][R18.64+0x31], R5 ;  /* 0x0000310512008986 */ /* 0x0001e2000c101114 */
[----:B------:R-:W-:-:S03]  /*53a0*/  F2FP.SATFINITE.E5M2.F32.PACK_AB_MERGE_C R25, RZ, R56, RZ ;  /* 0x00000038ff19723e */ /* 0x000fc600048060ff */
[----:B------:R0:W-:Y:S04]  /*53b0*/  @!P5 STG.E.U8 desc[UR20][R16.64+0x38], R59 ;  /* 0x0000383b1000d986 */ /* 0x0001e8000c101114 */
[----:B------:R0:W-:Y:S04]  /*53c0*/  @!P6 STG.E.U8 desc[UR20][R16.64+0x39], R23 ;  /* 0x000039171000e986 */ /* 0x0001e8000c101114 */
[----:B------:R0:W-:Y:S04]  /*53d0*/  @!P3 STG.E.U8 desc[UR20][R18.64+0x38], R57 ;  /* 0x000038391200b986 */ /* 0x0001e8000c101114 */
[----:B------:R0:W-:Y:S02]  /*53e0*/  @!P2 STG.E.U8 desc[UR20][R18.64+0x39], R25 ;  /* 0x000039191200a986 */ /* 0x0001e4000c101114 */
.L_x_108:
[----:B------:R-:W-:Y:S05]  /*53f0*/  BSYNC B0 ;  /* 0x0000000000007941 */ /* 0x000fea0003800000 */
.L_x_42:
[C---:B------:R-:W-:Y:S01]  /*5400*/  LEA R2, P0, R8.reuse, R2, 0x1 ;  /* 0x0000000208027211 */ /* 0x040fe200078008ff */
[----:B------:R-:W-:Y:S01]  /*5410*/  ULDC.64 UR6, c[0x0][0x650] ;  /* 0x0001940000067ab9 */ /* 0x000fe20000000a00 */
[----:B-----5:R-:W-:Y:S01]  /*5420*/  IMAD.U32 R4, RZ, RZ, UR12 ;  /* 0x0000000cff047e24 */ /* 0x020fe2000f8e00ff */
[----:B0-----:R-:W-:Y:S01]  /*5430*/  PRMT R16, RZ, 0x7610, R16 ;  /* 0x00007610ff107816 */ /* 0x001fe20000000010 */
[----:B------:R-:W-:Y:S01]  /*5440*/  IMAD.MOV.U32 R6, RZ, RZ, -0x1 ;  /* 0xffffffffff067424 */ /* 0x000fe200078e00ff */
[----:B------:R-:W-:Y:S01]  /*5450*/  LEA.HI.X R3, R8, R3, R0, 0x1, P0 ;  /* 0x0000000308037211 */ /* 0x000fe200000f0c00 */
[----:B------:R0:W-:Y:S01]  /*5460*/  SYNCS.ARRIVE.TRANS64.A1T0 RZ, [R4+UR23], RZ ;  /* 0x000000ff04ff79a7 */ /* 0x0001e20008100017 */
[----:B------:R-:W-:Y:S01]  /*5470*/  ISETP.GE.U32.AND P0, PT, R2, UR6, PT ;  /* 0x0000000602007c0c */ /* 0x000fe2000bf06070 */
[----:B------:R-:W-:-:S03]  /*5480*/  IMAD.MOV.U32 R5, RZ, RZ, -0x1 ;  /* 0xffffffffff057424 */ /* 0x000fc600078e00ff */
[----:B------:R-:W-:Y:S01]  /*5490*/  ISETP.GE.U32.AND.EX P0, PT, R3, UR7, PT, P0 ;  /* 0x0000000703007c0c */ /* 0x000fe2000bf06100 */
[----:B0-----:R-:W-:-:S12]  /*54a0*/  IMAD.MOV.U32 R4, RZ, RZ, -0x1 ;  /* 0xffffffffff047424 */ /* 0x001fd800078e00ff */
[----:B------:R-:W-:Y:S05]  /*54b0*/  @P0 BRA `(.L_x_109) ;  /* 0x0000000400600947 */ /* 0x000fea0003800000 */
[----:B------:R-:W0:Y:S01]  /*54c0*/  S2R R28, SR_CTAID.X ;  /* 0x00000000001c7919 */ /* 0x000e220000002500 */
[----:B--234-:R-:W2:Y:S01]  /*54d0*/  LDC.64 R22, c[0x0][0x628] ;  /* 0x00018a00ff167b82 */ /* 0x01cea20000000a00 */
[----:B------:R-:W-:Y:S01]  /*54e0*/  ULDC UR6, c[0x0][0x150] ;  /* 0x0000540000067ab9 */ /* 0x000fe20000000800 */
[----:B-1----:R-:W-:Y:S01]  /*54f0*/  IMAD.MOV.U32 R18, RZ, RZ, R2 ;  /* 0x000000ffff127224 */ /* 0x002fe200078e0002 */
[----:B------:R-:W1:Y:S01]  /*5500*/  S2R R30, SR_CTAID.Y ;  /* 0x00000000001e7919 */ /* 0x000e620000002600 */
[----:B------:R-:W-:-:S04]  /*5510*/  IMAD.MOV.U32 R19, RZ, RZ, R3 ;  /* 0x000000ffff137224 */ /* 0x000fc800078e0003 */
[----:B------:R-:W3:Y:S08]  /*5520*/  LDC R31, c[0x0][0x144] ;  /* 0x00005100ff1f7b82 */ /* 0x000ef00000000800 */
[----:B------:R-:W4:Y:S08]  /*5530*/  LDC R6, c[0x0][0x630] ;  /* 0x00018c00ff067b82 */ /* 0x000f300000000800 */
[----:B------:R-:W1:Y:S01]  /*5540*/  LDC.64 R26, c[0x0][0x620] ;  /* 0x00018800ff1a7b82 */ /* 0x000e620000000a00 */
[----:B--2---:R-:W-:-:S04]  /*5550*/  ISETP.NE.U32.AND P0, PT, R22, RZ, PT ;  /* 0x000000ff1600720c */ /* 0x004fc80003f05070 */
[----:B------:R-:W-:Y:S02]  /*5560*/  ISETP.NE.AND.EX P0, PT, R23, RZ, PT, P0 ;  /* 0x000000ff1700720c */ /* 0x000fe40003f05300 */
[----:B0-----:R-:W-:-:S05]  /*5570*/  I2FP.F32.U32 R4, R28 ;  /* 0x0000001c00047245 */ /* 0x001fca0000201000 */
[----:B------:R-:W-:-:S04]  /*5580*/  FMUL R4, R4, UR6 ;  /* 0x0000000604047c20 */ /* 0x000fc80008400000 */
[----:B------:R0:W2:Y:S02]  /*5590*/  F2I.U32.TRUNC.NTZ R29, R4 ;  /* 0x00000004001d7305 */ /* 0x0000a4000020f000 */
[----:B---34-:R-:W-:Y:S05]  /*55a0*/  @!P0 BRA `(.L_x_110) ;  /* 0x0000000000288947 */ /* 0x018fea0003800000 */
[----:B------:R-:W3:Y:S02]  /*55b0*/  LDC R5, c[0x0][0x634] ;  /* 0x00018d00ff057b82 */ /* 0x000ee40000000800 */
[----:B---3--:R-:W-:-:S05]  /*55c0*/  IADD3 R19, P0, R2, R5, RZ ;  /* 0x0000000502137210 */ /* 0x008fca0007f1e0ff */
[----:B------:R-:W-:-:S04]  /*55d0*/  IMAD.X R25, RZ, RZ, R3, P0 ;  /* 0x000000ffff197224 */ /* 0x000fc800000e0603 */
[----:B0-----:R-:W-:-:S04]  /*55e0*/  IMAD.WIDE.U32 R4, R25, R22, RZ ;  /* 0x0000001619047225 */ /* 0x001fc800078e00ff */
[----:B------:R-:W-:-:S04]  /*55f0*/  IMAD.WIDE.U32 R16, P0, R19, R23, R4 ;  /* 0x0000001713107225 */ /* 0x000fc80007800004 */
[----:B------:R-:W-:-:S04]  /*5600*/  IMAD.WIDE.U32 R4, R19, R22, RZ ;  /* 0x0000001613047225 */ /* 0x000fc800078e00ff */
[----:B------:R-:W-:Y:S01]  /*5610*/  IMAD.X R19, RZ, RZ, RZ, P0 ;  /* 0x000000ffff137224 */ /* 0x000fe200000e06ff */
[----:B------:R-:W-:Y:S01]  /*5620*/  IADD3 RZ, P0, R5, R16, RZ ;  /* 0x0000001005ff7210 */ /* 0x000fe20007f1e0ff */
[----:B------:R-:W-:-:S04]  /*5630*/  IMAD.MOV.U32 R18, RZ, RZ, R17 ;  /* 0x000000ffff127224 */ /* 0x000fc800078e0011 */
[----:B------:R-:W-:-:S08]  /*5640*/  IMAD.WIDE.U32.X R18, R25, R23, R18, P0 ;  /* 0x0000001719127225 */ /* 0x000fd000000e0412 */
.L_x_110:
[-CC-:B------:R-:W-:Y:S01]  /*5650*/  SHF.R.U64 R24, R18, R6.reuse, R19.reuse ;  /* 0x0000000612187219 */ /* 0x180fe20000001213 */
[----:B------:R-:W3:Y:S01]  /*5660*/  LDC.64 R34, c[0x0][0x640] ;  /* 0x00019000ff227b82 */ /* 0x000ee20000000a00 */
[----:B0-----:R-:W-:Y:S01]  /*5670*/  SHF.R.U32.HI R4, RZ, R6, R19 ;  /* 0x00000006ff047219 */ /* 0x001fe20000011613 */
[----:B--2---:R-:W-:Y:S01]  /*5680*/  IMAD.MOV R29, RZ, RZ, -R29 ;  /* 0x000000ffff1d7224 */ /* 0x004fe200078e0a1d */
[----:B------:R-:W-:Y:S01]  /*5690*/  IADD3 R17, P0, RZ, -R24, RZ ;  /* 0x80000018ff117210 */ /* 0x000fe20007f1e0ff */
[----:B------:R-:W-:Y:S01]  /*56a0*/  ULDC UR6, c[0x0][0x154] ;  /* 0x0000550000067ab9 */ /* 0x000fe20000000800 */
[----:B------:R-:W-:Y:S02]  /*56b0*/  IMAD.MOV.U32 R19, RZ, RZ, 0x1 ;  /* 0x00000001ff137424 */ /* 0x000fe400078e00ff */
[----:B------:R-:W-:Y:S01]  /*56c0*/  IMAD R29, R31, R29, R28 ;  /* 0x0000001d1f1d7224 */ /* 0x000fe200078e021c */
[----:B------:R-:W0:Y:S01]  /*56d0*/  LDC R16, c[0x0][0x618] ;  /* 0x00018600ff107b82 */ /* 0x000e220000000800 */
[----:B------:R-:W-:-:S04]  /*56e0*/  IMAD.X R5, RZ, RZ, ~R4, P0 ;  /* 0x000000ffff057224 */ /* 0x000fc800000e0e04 */
[-C--:B-1----:R-:W-:Y:S02]  /*56f0*/  IMAD R6, R5, R26.reuse, RZ ;  /* 0x0000001a05067224 */ /* 0x082fe400078e02ff */
[C---:B------:R-:W-:Y:S01]  /*5700*/  IMAD.WIDE.U32 R4, R17.reuse, R26, R2 ;  /* 0x0000001a11047225 */ /* 0x040fe200078e0002 */
[----:B------:R-:W1:Y:S03]  /*5710*/  LDC R18, c[0x0][0x608] ;  /* 0x00018200ff127b82 */ /* 0x000e660000000800 */
[----:B------:R-:W-:Y:S01]  /*5720*/  IMAD R17, R17, R27, R6 ;  /* 0x0000001b11117224 */ /* 0x000fe200078e0206 */
[----:B------:R-:W-:-:S03]  /*5730*/  I2FP.F32.U32 R6, R30 ;  /* 0x0000001e00067245 */ /* 0x000fc60000201000 */
[----:B------:R-:W-:Y:S01]  /*5740*/  IMAD.IADD R5, R5, 0x1, R17 ;  /* 0x0000000105057824 */ /* 0x000fe200078e0211 */
[----:B------:R-:W2:Y:S01]  /*5750*/  LDC R32, c[0x0][0x658] ;  /* 0x00019600ff207b82 */ /* 0x000ea20000000800 */
[----:B---3--:R-:W-:Y:S01]  /*5760*/  ISETP.NE.U32.AND P0, PT, R34, RZ, PT ;  /* 0x000000ff2200720c */ /* 0x008fe20003f05070 */
[----:B------:R-:W-:-:S03]  /*5770*/  IMAD.MOV.U32 R17, RZ, RZ, -0x1 ;  /* 0xffffffffff117424 */ /* 0x000fc600078e00ff */
[----:B------:R-:W-:-:S03]  /*5780*/  ISETP.NE.AND.EX P0, PT, R35, RZ, PT, P0 ;  /* 0x000000ff2300720c */ /* 0x000fc60003f05300 */
[----:B------:R-:W3:Y:S01]  /*5790*/  LDC R27, c[0x0][0x148] ;  /* 0x00005200ff1b7b82 */ /* 0x000ee20000000800 */
[-CC-:B0-----:R-:W-:Y:S02]  /*57a0*/  SHF.R.U64 R22, R4, R16.reuse, R5.reuse ;  /* 0x0000001004167219 */ /* 0x181fe40000001205 */
[----:B------:R-:W-:Y:S01]  /*57b0*/  SHF.R.U32.HI R5, RZ, R16, R5 ;  /* 0x00000010ff057219 */ /* 0x000fe20000011605 */
[----:B------:R-:W-:-:S04]  /*57c0*/  FMUL R16, R6, UR6 ;  /* 0x0000000606107c20 */ /* 0x000fc80008400000 */
[----:B------:R-:W0:Y:S01]  /*57d0*/  LDC R28, c[0x0][0x600] ;  /* 0x00018000ff1c7b82 */ /* 0x000e220000000800 */
[----:B------:R4:W0:Y:S01]  /*57e0*/  F2I.U32.TRUNC.NTZ R25, R16 ;  /* 0x0000001000197305 */ /* 0x000822000020f000 */
[-CC-:B-1----:R-:W-:Y:S02]  /*57f0*/  SHF.R.U64 R6, R22, R18.reuse, R5.reuse ;  /* 0x0000001216067219 */ /* 0x182fe40000001205 */
[----:B------:R-:W-:-:S04]  /*5800*/  SHF.R.U32.HI R5, RZ, R18, R5 ;  /* 0x00000012ff057219 */ /* 0x000fc80000011605 */
[----:B------:R-:W1:Y:S01]  /*5810*/  LDC R33, c[0x0][0x648] ;  /* 0x00019200ff217b82 */ /* 0x000e620000000800 */
[-CC-:B--2---:R-:W-:Y:S02]  /*5820*/  SHF.R.U64 R26, R6, R32.reuse, R5.reuse ;  /* 0x00000020061a7219 */ /* 0x184fe40000001205 */
[-C--:B------:R-:W-:Y:S02]  /*5830*/  SHF.L.U32 R17, R17, R32.reuse, RZ ;  /* 0x0000002011117219 */ /* 0x080fe400000006ff */
[-C--:B------:R-:W-:Y:S01]  /*5840*/  SHF.R.U32.HI R5, RZ, R32.reuse, R5 ;  /* 0x00000020ff057219 */ /* 0x080fe20000011605 */
[----:B------:R-:W-:Y:S01]  /*5850*/  IMAD.MOV.U32 R4, RZ, RZ, R26 ;  /* 0x000000ffff047224 */ /* 0x000fe200078e001a */
[----:B------:R-:W-:Y:S01]  /*5860*/  SHF.L.U32 R32, R19, R32, RZ ;  /* 0x0000002013207219 */ /* 0x000fe200000006ff */
[----:B------:R-:W2:Y:S01]  /*5870*/  LDC R36, c[0x0][0x638] ;  /* 0x00018e00ff247b82 */ /* 0x000ea20000000800 */
[----:B------:R-:W-:-:S07]  /*5880*/  LOP3.LUT R31, RZ, R17, RZ, 0x33, !PT ;  /* 0x00000011ff1f7212 */ /* 0x000fce00078e33ff */
[----:B------:R-:W0:Y:S01]  /*5890*/  LDC R37, c[0x0][0x610] ;  /* 0x00018400ff257b82 */ /* 0x000e220000000800 */
[----:B----4-:R-:W-:Y:S05]  /*58a0*/  @!P0 BRA `(.L_x_111) ;  /* 0x0000000000288947 */ /* 0x010fea0003800000 */
[----:B------:R-:W4:Y:S02]  /*58b0*/  LDC R19, c[0x0][0x64c] ;  /* 0x00019300ff137b82 */ /* 0x000f240000000800 */
[----:B----4-:R-:W-:-:S05]  /*58c0*/  IADD3 R19, P0, R26, R19, RZ ;  /* 0x000000131a137210 */ /* 0x010fca0007f1e0ff */
        /* <DEDUP_REMOVED lines=8> */
.L_x_111:
[----:B-1----:R-:W-:Y:S01]  /*5950*/  SHF.R.U64 R4, R4, R33, R5 ;  /* 0x0000002104047219 */ /* 0x002fe20000001205 */
[----:B0-----:R-:W-:Y:S01]  /*5960*/  VIADD R19, R28, 0xffffffff ;  /* 0xffffffff1c137836 */ /* 0x001fe20000000000 */
[----:B------:R-:W-:Y:S01]  /*5970*/  LOP3.LUT R17, R6, R31, RZ, 0xc0, !PT ;  /* 0x0000001f06117212 */ /* 0x000fe200078ec0ff */
[----:B------:R-:W-:Y:S02]  /*5980*/  IMAD.MOV R25, RZ, RZ, -R25 ;  /* 0x000000ffff197224 */ /* 0x000fe400078e0a19 */
[----:B------:R-:W-:Y:S02]  /*5990*/  IMAD.MOV R5, RZ, RZ, -R4 ;  /* 0x000000ffff057224 */ /* 0x000fe400078e0a04 */
[----:B------:R-:W-:Y:S01]  /*59a0*/  IMAD R6, R32, R4, R17 ;  /* 0x0000000420067224 */ /* 0x000fe200078e0211 */
[----:B------:R-:W-:Y:S01]  /*59b0*/  LOP3.LUT R17, R22, R19, RZ, 0xc0, !PT ;  /* 0x0000001316117212 */ /* 0x000fe200078ec0ff */
[----:B---3--:R-:W-:Y:S02]  /*59c0*/  @P4 IMAD R29, R27, R25, R30 ;  /* 0x000000191b1d4224 */ /* 0x008fe400078e021e */
[----:B--2---:R-:W-:-:S02]  /*59d0*/  IMAD R4, R5, R36, R26 ;  /* 0x0000002405047224 */ /* 0x004fc400078e021a */
[----:B------:R-:W-:Y:S02]  /*59e0*/  IMAD R6, R6, R37, R29 ;  /* 0x0000002506067224 */ /* 0x000fe400078e021d */
[----:B------:R-:W-:Y:S02]  /*59f0*/  IMAD R5, R4, R28, R17 ;  /* 0x0000001c04057224 */ /* 0x000fe400078e0211 */
[----:B------:R-:W-:-:S03]  /*5a00*/  IMAD.MOV.U32 R16, RZ, RZ, 0x1 ;  /* 0x00000001ff107424 */ /* 0x000fc600078e00ff */
[----:B------:R-:W-:Y:S02]  /*5a10*/  SEL R4, R5, R6, !P4 ;  /* 0x0000000605047207 */ /* 0x000fe40006000000 */
[----:B------:R-:W-:Y:S01]  /*5a20*/  SEL R6, R6, R5, !P4 ;  /* 0x0000000506067207 */ /* 0x000fe20006000000 */
[----:B------:R-:W-:-:S07]  /*5a30*/  IMAD.MOV.U32 R5, RZ, RZ, R24 ;  /* 0x000000ffff057224 */ /* 0x000fce00078e0018 */
.L_x_109:
[----:B------:R-:W-:Y:S02]  /*5a40*/  LOP3.LUT P0, RZ, R16, 0xff, RZ, 0xc0, !PT ;  /* 0x000000ff10ff7812 */ /* 0x000fe4000780c0ff */
[----:B------:R-:W-:-:S11]  /*5a50*/  LOP3.LUT R89, R89, 0x1, RZ, 0x3c, !PT ;  /* 0x0000000159597812 */ /* 0x000fd600078e3cff */
[----:B------:R-:W-:Y:S05]  /*5a60*/  @P0 BRA `(.L_x_112) ;  /* 0xffffffbc006c0947 */ /* 0x000fea000383ffff */
[----:B------:R-:W-:Y:S05]  /*5a70*/  EXIT ;  /* 0x000000000000794d */ /* 0x000fea0003800000 */
.L_x_18:
[----:B------:R-:W-:-:S08]  /*5a80*/  ISETP.NE.AND P0, PT, R18, RZ, PT ;  /* 0x000000ff1200720c */ /* 0x000fd00003f05270 */
[----:B--23-5:R-:W0:-:S00]  /*5a90*/  USETMAXREG.DEALLOC.CTAPOOL 0x28 ;  /* 0x00000028000079c8 */ /* 0x02ce0000080e0500 */
[----:B------:R-:W-:Y:S05]  /*5aa0*/  @P0 EXIT ;  /* 0x000000000000094d */ /* 0x000fea0003800000 */
[----:B0-----:R-:W-:Y:S01]  /*5ab0*/  LOP3.LUT P0, RZ, R20, 0xff, RZ, 0xc0, !PT ;  /* 0x000000ff14ff7812 */ /* 0x001fe2000780c0ff */
[----:B------:R-:W-:Y:S02]  /*5ac0*/  IMAD.MOV.U32 R12, RZ, RZ, 0x1 ;  /* 0x00000001ff0c7424 */ /* 0x000fe400078e00ff */
[----:B------:R-:W-:-:S10]  /*5ad0*/  IMAD.MOV.U32 R15, RZ, RZ, RZ ;  /* 0x000000ffff0f7224 */ /* 0x000fd400078e00ff */
[----:B------:R-:W-:Y:S05]  /*5ae0*/  @!P0 BRA `(.L_x_113) ;  /* 0x0000000c00208947 */ /* 0x000fea0003800000 */
[----:B------:R-:W0:Y:S01]  /*5af0*/  S2UR UR15, SR_CgaCtaId ;  /* 0x00000000000f79c3 */ /* 0x000e220000008800 */
[----:B------:R-:W-:Y:S01]  /*5b00*/  LOP3.LUT P0, RZ, R11, 0x1f, RZ, 0xc0, !PT ;  /* 0x0000001f0bff7812 */ /* 0x000fe2000780c0ff */
[----:B------:R-:W-:Y:S01]  /*5b10*/  ULDC UR6, c[0x0][0x658] ;  /* 0x0001960000067ab9 */ /* 0x000fe20000000800 */
[----:B------:R-:W-:Y:S01]  /*5b20*/  UMOV UR7, 0xffffffff ;  /* 0xffffffff00077882 */ /* 0x000fe20000000000 */
[----:B------:R-:W-:Y:S01]  /*5b30*/  BSSY B0, `(.L_x_113) ;  /* 0x00000c3000007945 */ /* 0x000fe20003800000 */
[----:B------:R-:W-:Y:S01]  /*5b40*/  USHF.L.U32 UR7, UR7, UR6, URZ ;  /* 0x0000000607077299 */ /* 0x000fe2000800063f */
[C---:B------:R-:W-:Y:S01]  /*5b50*/  ISETP.NE.AND P2, PT, R10.reuse, RZ, PT ;  /* 0x000000ff0a00720c */ /* 0x040fe20003f45270 */
[----:B------:R-:W-:Y:S01]  /*5b60*/  IMAD.MOV.U32 R14, RZ, RZ, 0x1 ;  /* 0x00000001ff0e7424 */ /* 0x000fe200078e00ff */
[----:B------:R-:W-:Y:S01]  /*5b70*/  ISETP.NE.OR P0, PT, R10, RZ, !P0 ;  /* 0x000000ff0a00720c */ /* 0x000fe20004705670 */
[----:B------:R-:W-:Y:S01]  /*5b80*/  IMAD.MOV.U32 R12, RZ, RZ, 0x1 ;  /* 0x00000001ff0c7424 */ /* 0x000fe200078e00ff */
[----:B------:R-:W-:Y:S01]  /*5b90*/  LOP3.LUT R13, R7, 0x2, RZ, 0xfc, !PT ;  /* 0x00000002070d7812 */ /* 0x000fe200078efcff */
[----:B------:R-:W-:Y:S01]  /*5ba0*/  IMAD.MOV.U32 R15, RZ, RZ, RZ ;  /* 0x000000ffff0f7224 */ /* 0x000fe200078e00ff */
[----:B------:R-:W-:Y:S01]  /*5bb0*/  ULDC UR5, c[0x0][0x600] ;  /* 0x0001800000057ab9 */ /* 0x000fe20000000800 */
[----:B------:R-:W-:Y:S01]  /*5bc0*/  UMOV UR8, 0x1 ;  /* 0x0000000100087882 */ /* 0x000fe20000000000 */
[----:B------:R-:W-:-:S02]  /*5bd0*/  UIADD3 UR24, UR13, 0x1, URZ ;  /* 0x000000010d187890 */ /* 0x000fc4000fffe03f */
[----:B------:R-:W-:Y:S02]  /*5be0*/  UIADD3 UR18, UR5, -0x1, URZ ;  /* 0xffffffff05127890 */ /* 0x000fe4000fffe03f */
[----:B------:R-:W-:Y:S02]  /*5bf0*/  USHF.L.U32 UR20, UR8, UR6, URZ ;  /* 0x0000000608147299 */ /* 0x000fe4000800063f */
[----:B------:R-:W-:Y:S01]  /*5c00*/  ULOP3.LUT UR19, URZ, UR7, URZ, 0x33, !UPT ;  /* 0x000000073f137292 */ /* 0x000fe2000f8e333f */
[----:B------:R-:W-:Y:S01]  /*5c10*/  ULDC.64 UR22, c[0x0][0x198] ;  /* 0x0000660000167ab9 */ /* 0x000fe20000000a00 */
[----:B0-----:R-:W-:Y:S02]  /*5c20*/  USHF.L.U32 UR4, UR15, 0x5, URZ ;  /* 0x000000050f047899 */ /* 0x001fe4000800063f */
[----:B------:R-:W-:Y:S02]  /*5c30*/  USHF.L.U32 UR15, UR15, 0xc, URZ ;  /* 0x0000000c0f0f7899 */ /* 0x000fe4000800063f */
[----:B------:R-:W-:-:S12]  /*5c40*/  ULOP3.LUT UR14, UR4, 0x20, URZ, 0xc0, !UPT ;  /* 0x00000020040e7892 */ /* 0x000fd8000f8ec03f */
.L_x_125:
[----:B------:R-:W-:-:S03]  /*5c50*/  UMOV UR4, 0xffffffff ;  /* 0xffffffff00047882 */ /* 0x000fc60000000000 */
[----:B------:R-:W-:Y:S05]  /*5c60*/  BRA.DIV UR4, `(.L_x_114) ;  /* 0x0000001604487947 */ /* 0x000fea000b800000 */
[----:B------:R-:W-:-:S13]  /*5c70*/  ELECT P1, URZ, PT ;  /* 0x00000000003f782f */ /* 0x000fda0003820000 */
.L_x_148:
[----:B------:R-:W0:Y:S01]  /*5c80*/  LDC R10, c[0x0][0x28c] ;  /* 0x0000a300ff0a7b82 */ /* 0x000e220000000800 */
[----:B------:R-:W-:Y:S01]  /*5c90*/  BSSY B1, `(.L_x_115) ;  /* 0x0000038000017945 */ /* 0x000fe20003800000 */
[----:B0-----:R-:W-:-:S13]  /*5ca0*/  ISETP.LT.OR P1, PT, R10, 0x1, !P1 ;  /* 0x000000010a00780c */ /* 0x001fda0004f21670 */
[----:B------:R-:W-:Y:S05]  /*5cb0*/  @P1 BRA `(.L_x_116) ;  /* 0x0000000000d41947 */ /* 0x000fea0003800000 */
[----:B------:R-:W-:Y:S01]  /*5cc0*/  LEA R16, R4, UR14, 0x6 ;  /* 0x0000000e04107c11 */ /* 0x000fe2000f8e30ff */
[----:B------:R-:W-:Y:S02]  /*5cd0*/  IMAD.SHL.U32 R17, R6, 0x40, RZ ;  /* 0x0000004006117824 */ /* 0x000fe400078e00ff */
[----:B------:R-:W-:Y:S02]  /*5ce0*/  IMAD.MOV.U32 R18, RZ, RZ, RZ ;  /* 0x000000ffff127224 */ /* 0x000fe400078e00ff */
[----:B------:R-:W-:Y:S02]  /*5cf0*/  IMAD.U32 R20, RZ, RZ, UR24 ;  /* 0x00000018ff147e24 */ /* 0x000fe4000f8e00ff */
[----:B------:R-:W-:Y:S02]  /*5d00*/  IMAD.MOV.U32 R4, RZ, RZ, R12 ;  /* 0x000000ffff047224 */ /* 0x000fe400078e000c */
[----:B------:R-:W-:-:S07]  /*5d10*/  IMAD.MOV.U32 R6, RZ, RZ, R15 ;  /* 0x000000ffff067224 */ /* 0x000fce00078e000f */
.L_x_120:
[----:B------:R-:W0:Y:S01]  /*5d20*/  S2R R11, SR_CgaCtaId ;  /* 0x00000000000b7919 */ /* 0x000e220000008800 */
[----:B------:R-:W-:-:S04]  /*5d30*/  MOV R10, 0x400 ;  /* 0x00000400000a7802 */ /* 0x000fc80000000f00 */
[----:B0-----:R-:W-:Y:S02]  /*5d40*/  LEA R21, R11, R10, 0x18 ;  /* 0x0000000a0b157211 */ /* 0x001fe400078ec0ff */
[----:B------:R-:W-:Y:S01]  /*5d50*/  SHF.L.U32 R10, R4, 0x1f, RZ ;  /* 0x0000001f040a7819 */ /* 0x000fe200000006ff */
[----:B------:R-:W0:Y:S02]  /*5d60*/  @!P2 LDC R11, c[0x0][0x500] ;  /* 0x00014000ff0bab82 */ /* 0x000e240000000800 */
[----:B------:R-:W-:-:S04]  /*5d70*/  IMAD R19, R6, 0x8, R21 ;  /* 0x0000000806137824 */ /* 0x000fc800078e0215 */
[----:B------:R-:W1:Y:S02]  /*5d80*/  SYNCS.PHASECHK.TRANS64.TRYWAIT P1, [R19+URZ+0x70], R10 ;  /* 0x0000700a130075a7 */ /* 0x000e64000802017f */
[----:B-1----:R-:W-:Y:S05]  /*5d90*/  @!P1 BRA `(.L_x_117) ;  /* 0x00000014001c9947 */ /* 0x002fea0003800000 */
.L_x_149:
[----:B-1----:R-:W-:Y:S01]  /*5da0*/  PRMT R10, R13, 0x9910, RZ ;  /* 0x000099100d0a7816 */ /* 0x002fe200000000ff */
[----:B0-----:R0:W-:Y:S03]  /*5db0*/  @!P2 SYNCS.ARRIVE.TRANS64 RZ, [R19+URZ], R11 ;  /* 0x0000000b13ffa9a7 */ /* 0x0011e6000800003f */
[----:B------:R-:W-:-:S13]  /*5dc0*/  ISETP.NE.AND P1, PT, R10, 0x2, PT ;  /* 0x000000020a00780c */ /* 0x000fda0003f25270 */
[----:B0-----:R-:W-:Y:S05]  /*5dd0*/  @P1 BRA `(.L_x_118) ;  /* 0x0000000000041947 */ /* 0x001fea0003800000 */
[----:B------:R-:W-:Y:S01]  /*5de0*/  BPT.TRAP 0x1 ;  /* 0x000000040000795c */ /* 0x000fe20000300000 */
.L_x_118:
[----:B------:R-:W-:Y:S05]  /*5df0*/  @P0 BRA `(.L_x_119) ;  /* 0x0000000000040947 */ /* 0x000fea0003800000 */
[----:B------:R-:W-:Y:S01]  /*5e00*/  BPT.TRAP 0x1 ;  /* 0x000000040000795c */ /* 0x000fe20000300000 */
.L_x_119:
[----:B------:R-:W-:Y:S01]  /*5e10*/  R2UR UR5, R6 ;  /* 0x00000000060572ca */ /* 0x000fe200000e0000 */
[----:B------:R-:W-:Y:S01]  /*5e20*/  VIADD R20, R20, 0xffffffff ;  /* 0xffffffff14147836 */ /* 0x000fe20000000000 */
[----:B------:R-:W-:Y:S01]  /*5e30*/  R2UR UR17, R21 ;  /* 0x00000000151172ca */ /* 0x000fe200000e0000 */
[----:B------:R-:W-:Y:S01]  /*5e40*/  UIADD3 UR4, UP0, UR22, 0xf0, URZ ;  /* 0x000000f016047890 */ /* 0x000fe2000ff1e03f */
[----:B------:R-:W-:Y:S01]  /*5e50*/  R2UR UR9, R19 ;  /* 0x00000000130972ca */ /* 0x000fe200000e0000 */
[----:B------:R-:W-:Y:S01]  /*5e60*/  UIADD3 UR26, UP1, UR22, 0x1f0, URZ ;  /* 0x000001f0161a7890 */ /* 0x000fe2000ff3e03f */
[----:B------:R-:W-:Y:S01]  /*5e70*/  R2UR UR11, R17 ;  /* 0x00000000110b72ca */ /* 0x000fe200000e0000 */
[----:B------:R-:W-:Y:S01]  /*5e80*/  VIADD R6, R6, 0x1 ;  /* 0x0000000106067836 */ /* 0x000fe20000000000 */
[----:B------:R-:W-:Y:S01]  /*5e90*/  R2UR UR10, R18 ;  /* 0x00000000120a72ca */ /* 0x000fe200000e0000 */
[----:B------:R-:W-:Y:S01]  /*5ea0*/  UIADD3.X UR27, URZ, UR23, URZ, UP1, !UPT ;  /* 0x000000173f1b7290 */ /* 0x000fe20008ffe43f */
[----:B------:R-:W-:Y:S01]  /*5eb0*/  R2UR UR12, R5 ;  /* 0x00000000050c72ca */ /* 0x000fe200000e0000 */
[----:B------:R-:W-:Y:S01]  /*5ec0*/  UMOV UR6, 0x0 ;  /* 0x0000000000067882 */ /* 0x000fe20000000000 */
[----:B------:R-:W-:Y:S01]  /*5ed0*/  R2UR UR21, R16 ;  /* 0x00000000101572ca */ /* 0x000fe200000e0000 */
[----:B------:R-:W-:Y:S01]  /*5ee0*/  USHF.L.U32 UR5, UR5, 0xd, URZ ;  /* 0x0000000d05057899 */ /* 0x000fe2000800063f */
[----:B------:R-:W-:Y:S01]  /*5ef0*/  ISETP.GT.AND P3, PT, R20, 0x1, PT ;  /* 0x000000011400780c */ /* 0x000fe20003f64270 */
[----:B------:R-:W-:Y:S01]  /*5f00*/  UMOV UR7, 0x10000000 ;  /* 0x1000000000077882 */ /* 0x000fe20000000000 */
[----:B------:R-:W-:Y:S01]  /*5f10*/  ISETP.NE.AND P1, PT, R6, 0xe, PT ;  /* 0x0000000e0600780c */ /* 0x000fe20003f25270 */
[----:B------:R-:W-:Y:S01]  /*5f20*/  ULOP3.LUT UR8, UR5, 0x1000, UR15, 0xf8, !UPT ;  /* 0x0000100005087892 */ /* 0x000fe2000f8ef80f */
[----:B------:R-:W-:Y:S01]  /*5f30*/  VIADD R18, R18, 0x80 ;  /* 0x0000008012127836 */ /* 0x000fe20000000000 */
[----:B------:R-:W-:Y:S01]  /*5f40*/  UIADD3 UR16, UR17, 0x200, UR5 ;  /* 0x0000020011107890 */ /* 0x000fe2000fffe005 */
[----:B------:R-:W-:Y:S01]  /*5f50*/  SEL R11, RZ, 0x1, P1 ;  /* 0x00000001ff0b7807 */ /* 0x000fe20000800000 */
[----:B------:R-:W-:Y:S01]  /*5f60*/  UIADD3.X UR5, URZ, UR23, URZ, UP0, !UPT ;  /* 0x000000173f057290 */ /* 0x000fe200087fe43f */
[----:B------:R-:W-:Y:S01]  /*5f70*/  SEL R6, R6, RZ, P1 ;  /* 0x000000ff06067207 */ /* 0x000fe20000800000 */
[----:B------:R-:W-:Y:S01]  /*5f80*/  UIADD3 UR17, UR17, 0x1c200, UR8 ;  /* 0x0001c20011117890 */ /* 0x000fe2000fffe008 */
[----:B------:R-:W-:Y:S01]  /*5f90*/  LOP3.LUT R4, R4, R11, RZ, 0x3c, !PT ;  /* 0x0000000b04047212 */ /* 0x000fe200078e3cff */
[----:B------:R-:W-:Y:S01]  /*5fa0*/  UMOV UR25, 0x30000 ;  /* 0x0003000000197882 */ /* 0x000fe20000000000 */
[----:B------:R-:W-:-:S04]  /*5fb0*/  UMOV UR8, UR16 ;  /* 0x0000001000087c82 */ /* 0x000fc80008000000 */
[----:B------:R0:W-:Y:S02]  /*5fc0*/  UTMALDG.3D [UR8], [UR4], desc[UR6] ;  /* 0x00000608040075b4 */ /* 0x0001e40008011000 */
[----:B0-----:R-:W-:Y:S01]  /*5fd0*/  UMOV UR8, UR17 ;  /* 0x0000001100087c82 */ /* 0x001fe20008000000 */
[----:B------:R-:W-:Y:S02]  /*5fe0*/  UMOV UR11, UR21 ;  /* 0x00000015000b7c82 */ /* 0x000fe40008000000 */
[----:B------:R0:W-:Y:S02]  /*5ff0*/  UTMALDG.3D.MULTICAST [UR8], [UR26], UR25, desc[UR6] ;  /* 0x000006081a0073b4 */ /* 0x0001e40008011819 */
[----:B0-----:R-:W-:Y:S05]  /*6000*/  @P3 BRA `(.L_x_120) ;  /* 0xfffffffc00443947 */ /* 0x001fea000383ffff */
.L_x_116:
[----:B------:R-:W-:Y:S05]  /*6010*/  BSYNC B1 ;  /* 0x0000000000017941 */ /* 0x000fea0003800000 */
.L_x_115:
[----:B------:R-:W-:Y:S01]  /*6020*/  LOP3.LUT P5, RZ, R14, 0xff, RZ, 0xc0, !PT ;  /* 0x000000ff0eff7812 */ /* 0x000fe200078ac0ff */
[----:B------:R-:W-:Y:S01]  /*6030*/  VIADD R6, R15, UR13 ;  /* 0x0000000d0f067c36 */ /* 0x000fe20008000000 */
[----:B------:R-:W-:Y:S01]  /*6040*/  ULDC.64 UR4, c[0x0][0x650] ;  /* 0x0001940000047ab9 */ /* 0x000fe20000000a00 */
[----:B------:R-:W-:Y:S01]  /*6050*/  IMAD.U32 R11, RZ, RZ, UR13 ;  /* 0x0000000dff0b7e24 */ /* 0x000fe2000f8e00ff */
[----:B------:R-:W-:Y:S01]  /*6060*/  UISETP.GE.U32.AND UP0, UPT, UR13, 0xe, UPT ;  /* 0x0000000e0d00788c */ /* 0x000fe2000bf06070 */
[----:B------:R-:W-:Y:S01]  /*6070*/  BSSY B1, `(.L_x_121) ;  /* 0x000006c000017945 */ /* 0x000fe20003800000 */
[----:B------:R-:W-:Y:S02]  /*6080*/  SHF.R.U32.HI R4, RZ, 0x1, R6 ;  /* 0x00000001ff047819 */ /* 0x000fe40000011606 */
[----:B------:R-:W-:Y:S02]  /*6090*/  ISETP.GT.U32.AND P1, PT, R6, 0xd, PT ;  /* 0x0000000d0600780c */ /* 0x000fe40003f24070 */
[----:B------:R-:W-:-:S02]  /*60a0*/  PLOP3.LUT P3, PT, PT, PT, UP0, 0x80, 0x0 ;  /* 0x000000000000781c */ /* 0x000fc40003f6f008 */
[----:B------:R-:W-:Y:S01]  /*60b0*/  ISETP.LT.U32.AND P1, PT, R11, 0xe, P1 ;  /* 0x0000000e0b00780c */ /* 0x000fe20000f21070 */
[----:B------:R-:W0:Y:S01]  /*60c0*/  @P5 S2R R10, SR_CgaCtaId ;  /* 0x00000000000a5919 */ /* 0x000e220000008800 */
[----:B------:R-:W-:Y:S02]  /*60d0*/  @P5 MOV R5, 0x400 ;  /* 0x0000040000055802 */ /* 0x000fe40000000f00 */
[----:B------:R-:W-:Y:S02]  /*60e0*/  PRMT R14, RZ, 0x7610, R14 ;  /* 0x00007610ff0e7816 */ /* 0x000fe4000000000e */
[----:B0-----:R-:W-:Y:S01]  /*60f0*/  @P5 LEA R10, R10, R5, 0x18 ;  /* 0x000000050a0a5211 */ /* 0x001fe200078ec0ff */
[----:B------:R-:W-:-:S03]  /*6100*/  IMAD.WIDE.U32 R4, R4, -0x6db6db6d, RZ ;  /* 0x9249249304047825 */ /* 0x000fc600078e00ff */
[----:B------:R0:W-:Y:S01]  /*6110*/  @P5 SYNCS.ARRIVE.TRANS64.A1T0 RZ, [R10+URZ+0x118], RZ ;  /* 0x000118ff0aff59a7 */ /* 0x0001e2000810003f */
[----:B------:R-:W-:Y:S01]  /*6120*/  IADD3 R2, P5, R2, R8, RZ ;  /* 0x0000000802027210 */ /* 0x000fe20007fbe0ff */
[----:B------:R-:W-:Y:S01]  /*6130*/  IMAD.MOV.U32 R4, RZ, RZ, -0x1 ;  /* 0xffffffffff047424 */ /* 0x000fe200078e00ff */
[----:B------:R-:W-:Y:S02]  /*6140*/  SHF.R.U32.HI R11, RZ, 0x2, R5 ;  /* 0x00000002ff0b7819 */ /* 0x000fe40000011605 */
[----:B------:R-:W-:Y:S01]  /*6150*/  SEL R5, RZ, 0x1, !P1 ;  /* 0x00000001ff057807 */ /* 0x000fe20004800000 */
[----:B------:R-:W-:Y:S01]  /*6160*/  IMAD.X R3, R3, 0x1, R0, P5 ;  /* 0x0000000103037824 */ /* 0x000fe200028e0600 */
[----:B------:R-:W-:Y:S01]  /*6170*/  ISETP.GE.U32.AND P1, PT, R2, UR4, PT ;  /* 0x0000000402007c0c */ /* 0x000fe2000bf26070 */
[----:B------:R-:W-:Y:S01]  /*6180*/  IMAD R15, R11, -0xe, R6 ;  /* 0xfffffff20b0f7824 */ /* 0x000fe200078e0206 */
[----:B------:R-:W-:Y:S01]  /*6190*/  LOP3.LUT R12, R12, R5, RZ, 0x3c, !PT ;  /* 0x000000050c0c7212 */ /* 0x000fe200078e3cff */
[----:B------:R-:W-:Y:S01]  /*61a0*/  IMAD.MOV.U32 R6, RZ, RZ, -0x1 ;  /* 0xffffffffff067424 */ /* 0x000fe200078e00ff */
[----:B------:R-:W-:Y:S01]  /*61b0*/  ISETP.GE.U32.AND.EX P1, PT, R3, UR5, PT, P1 ;  /* 0x0000000503007c0c */ /* 0x000fe2000bf26110 */
[----:B------:R-:W-:Y:S01]  /*61c0*/  IMAD.MOV.U32 R5, RZ, RZ, -0x1 ;  /* 0xffffffffff057424 */ /* 0x000fe200078e00ff */
[----:B------:R-:W-:-:S02]  /*61d0*/  @P3 LOP3.LUT R12, R12, 0x1, R11, 0x78, !PT ;  /* 0x000000010c0c3812 */ /* 0x000fc400078e780b */
[----:B0-----:R-:W-:-:S09]  /*61e0*/  PRMT R10, RZ, 0x7610, R10 ;  /* 0x00007610ff0a7816 */ /* 0x001fd2000000000a */
[----:B------:R-:W-:Y:S05]  /*61f0*/  @P1 BRA `(.L_x_122) ;  /* 0x00000004004c1947 */ /* 0x000fea0003800000 */
[----:B------:R-:W0:Y:S01]  /*6200*/  S2R R17, SR_CTAID.X ;  /* 0x0000000000117919 */ /* 0x000e220000002500 */
[----:B------:R-:W-:Y:S01]  /*6210*/  ULDC.64 UR4, c[0x0][0x628] ;  /* 0x00018a0000047ab9 */ /* 0x000fe20000000a00 */
[----:B------:R-:W1:Y:S01]  /*6220*/  LDC R18, c[0x0][0x144] ;  /* 0x00005100ff127b82 */ /* 0x000e620000000800 */
[----:B------:R-:W-:Y:S01]  /*6230*/  ISETP.NE.U32.AND P1, PT, RZ, UR4, PT ;  /* 0x00000004ff007c0c */ /* 0x000fe2000bf25070 */
[----:B------:R-:W2:Y:S01]  /*6240*/  S2R R6, SR_CTAID.Y ;  /* 0x0000000000067919 */ /* 0x000ea20000002600 */
[----:B------:R-:W-:Y:S01]  /*6250*/  ULDC UR6, c[0x0][0x150] ;  /* 0x0000540000067ab9 */ /* 0x000fe20000000800 */
[----:B------:R-:W-:Y:S01]  /*6260*/  ULDC UR7, c[0x0][0x630] ;  /* 0x00018c0000077ab9 */ /* 0x000fe20000000800 */
[----:B------:R-:W-:Y:S01]  /*6270*/  ISETP.NE.AND.EX P1, PT, RZ, UR5, PT, P1 ;  /* 0x00000005ff007c0c */ /* 0x000fe2000bf25310 */
[----:B------:R-:W-:Y:S01]  /*6280*/  IMAD.MOV.U32 R4, RZ, RZ, R2 ;  /* 0x000000ffff047224 */ /* 0x000fe200078e0002 */
[----:B0-----:R-:W-:-:S05]  /*6290*/  I2FP.F32.U32 R5, R17 ;  /* 0x0000001100057245 */ /* 0x001fca0000201000 */
[----:B------:R-:W-:Y:S01]  /*62a0*/  FMUL R20, R5, UR6 ;  /* 0x0000000605147c20 */ /* 0x000fe20008400000 */
[----:B------:R-:W-:-:S05]  /*62b0*/  IMAD.MOV.U32 R5, RZ, RZ, R3 ;  /* 0x000000ffff057224 */ /* 0x000fca00078e0003 */
[----:B--2---:R-:W-:Y:S05]  /*62c0*/  @!P1 BRA `(.L_x_123) ;  /* 0x0000000000289947 */ /* 0x004fea0003800000 */
[----:B------:R-:W-:Y:S02]  /*62d0*/  ULDC UR6, c[0x0][0x634] ;  /* 0x00018d0000067ab9 */ /* 0x000fe40000000800 */
[----:B------:R-:W-:-:S05]  /*62e0*/  IADD3 R5, P1, R2, UR6, RZ ;  /* 0x0000000602057c10 */ /* 0x000fca000ff3e0ff */
[----:B------:R-:W-:-:S04]  /*62f0*/  IMAD.X R19, RZ, RZ, R3, P1 ;  /* 0x000000ffff137224 */ /* 0x000fc800008e0603 */
[----:B------:R-:W-:-:S04]  /*6300*/  IMAD.WIDE.U32 R10, R19, UR4, RZ ;  /* 0x00000004130a7c25 */ /* 0x000fc8000f8e00ff */
[----:B------:R-:W-:-:S04]  /*6310*/  IMAD.WIDE.U32 R10, P1, R5, UR5, R10 ;  /* 0x00000005050a7c25 */ /* 0x000fc8000f82000a */
[----:B------:R-:W-:-:S04]  /*6320*/  IMAD.WIDE.U32 R4, R5, UR4, RZ ;  /* 0x0000000405047c25 */ /* 0x000fc8000f8e00ff */
[----:B------:R-:W-:Y:S01]  /*6330*/  IMAD.MOV.U32 R4, RZ, RZ, R11 ;  /* 0x000000ffff047224 */ /* 0x000fe200078e000b */
[----:B------:R-:W-:Y:S01]  /*6340*/  IADD3 RZ, P3, R5, R10, RZ ;  /* 0x0000000a05ff7210 */ /* 0x000fe20007f7e0ff */
[----:B------:R-:W-:-:S04]  /*6350*/  IMAD.X R5, RZ, RZ, RZ, P1 ;  /* 0x000000ffff057224 */ /* 0x000fc800008e06ff */
[----:B------:R-:W-:-:S08]  /*6360*/  IMAD.WIDE.U32.X R4, R19, UR5, R4, P3 ;  /* 0x0000000513047c25 */ /* 0x000fd000098e0404 */
.L_x_123:
[--C-:B------:R-:W-:Y:S01]  /*6370*/  SHF.R.U64 R16, R4, UR7, R5.reuse ;  /* 0x0000000704107c19 */ /* 0x100fe20008001205 */
[----:B------:R-:W0:Y:S01]  /*6380*/  F2I.U32.TRUNC.NTZ R20, R20 ;  /* 0x0000001400147305 */ /* 0x000e22000020f000 */
[----:B------:R-:W-:Y:S01]  /*6390*/  SHF.R.U32.HI R4, RZ, UR7, R5 ;  /* 0x00000007ff047c19 */ /* 0x000fe20008011605 */
[----:B------:R-:W-:Y:S01]  /*63a0*/  ULDC.64 UR4, c[0x0][0x620] ;  /* 0x0001880000047ab9 */ /* 0x000fe20000000a00 */
[----:B------:R-:W-:Y:S01]  /*63b0*/  IADD3 R11, P1, RZ, -R16, RZ ;  /* 0x80000010ff0b7210 */ /* 0x000fe20007f3e0ff */
[----:B------:R-:W-:Y:S01]  /*63c0*/  ULDC.64 UR6, c[0x0][0x640] ;  /* 0x0001900000067ab9 */ /* 0x000fe20000000a00 */
[----:B------:R-:W2:Y:S03]  /*63d0*/  LDC R21, c[0x0][0x148] ;  /* 0x00005200ff157b82 */ /* 0x000ea60000000800 */
[----:B------:R-:W-:Y:S01]  /*63e0*/  IMAD.X R4, RZ, RZ, ~R4, P1 ;  /* 0x000000ffff047224 */ /* 0x000fe200008e0e04 */
[----:B------:R-:W-:-:S03]  /*63f0*/  ISETP.NE.U32.AND P1, PT, RZ, UR6, PT ;  /* 0x00000006ff007c0c */ /* 0x000fc6000bf25070 */
[----:B------:R-:W-:Y:S01]  /*6400*/  IMAD R10, R4, UR4, RZ ;  /* 0x00000004040a7c24 */ /* 0x000fe2000f8e02ff */
[----:B------:R-:W-:Y:S01]  /*6410*/  ISETP.NE.AND.EX P1, PT, RZ, UR7, PT, P1 ;  /* 0x00000007ff007c0c */ /* 0x000fe2000bf25310 */
[----:B------:R-:W-:Y:S01]  /*6420*/  IMAD.WIDE.U32 R4, R11, UR4, R2 ;  /* 0x000000040b047c25 */ /* 0x000fe2000f8e0002 */
[----:B------:R-:W-:-:S03]  /*6430*/  ULDC UR4, c[0x0][0x618] ;  /* 0x0001860000047ab9 */ /* 0x000fc60000000800 */
[----:B------:R-:W-:Y:S01]  /*6440*/  IMAD R11, R11, UR5, R10 ;  /* 0x000000050b0b7c24 */ /* 0x000fe2000f8e020a */
[----:B------:R-:W-:Y:S01]  /*6450*/  ULDC UR5, c[0x0][0x154] ;  /* 0x0000550000057ab9 */ /* 0x000fe20000000800 */
[----:B0-----:R-:W-:Y:S02]  /*6460*/  IMAD.MOV R10, RZ, RZ, -R20 ;  /* 0x000000ffff0a7224 */ /* 0x001fe400078e0a14 */
[----:B------:R-:W-:Y:S02]  /*6470*/  IMAD.IADD R5, R5, 0x1, R11 ;  /* 0x0000000105057824 */ /* 0x000fe400078e020b */
[----:B-1----:R-:W-:Y:S01]  /*6480*/  IMAD R17, R18, R10, R17 ;  /* 0x0000000a12117224 */ /* 0x002fe200078e0211 */
[----:B------:R-:W-:Y:S02]  /*6490*/  I2FP.F32.U32 R10, R6 ;  /* 0x00000006000a7245 */ /* 0x000fe40000201000 */
[--C-:B------:R-:W-:Y:S02]  /*64a0*/  SHF.R.U64 R18, R4, UR4, R5.reuse ;  /* 0x0000000404127c19 */ /* 0x100fe40008001205 */
[----:B------:R-:W-:Y:S01]  /*64b0*/  SHF.R.U32.HI R5, RZ, UR4, R5 ;  /* 0x00000004ff057c19 */ /* 0x000fe20008011605 */
[----:B------:R-:W-:Y:S01]  /*64c0*/  FMUL R10, R10, UR5 ;  /* 0x000000050a0a7c20 */ /* 0x000fe20008400000 */
[----:B------:R-:W-:-:S02]  /*64d0*/  ULDC UR4, c[0x0][0x608] ;  /* 0x0001820000047ab9 */ /* 0x000fc40000000800 */
[--C-:B------:R-:W-:Y:S01]  /*64e0*/  SHF.R.U64 R20, R18, UR4, R5.reuse ;  /* 0x0000000412147c19 */ /* 0x100fe20008001205 */
[----:B------:R0:W1:Y:S01]  /*64f0*/  F2I.U32.TRUNC.NTZ R22, R10 ;  /* 0x0000000a00167305 */ /* 0x000062000020f000 */
[----:B------:R-:W-:Y:S01]  /*6500*/  SHF.R.U32.HI R5, RZ, UR4, R5 ;  /* 0x00000004ff057c19 */ /* 0x000fe20008011605 */
[----:B------:R-:W-:-:S03]  /*6510*/  ULDC UR4, c[0x0][0x658] ;  /* 0x0001960000047ab9 */ /* 0x000fc60000000800 */
[--C-:B------:R-:W-:Y:S02]  /*6520*/  SHF.R.U64 R19, R20, UR4, R5.reuse ;  /* 0x0000000414137c19 */ /* 0x100fe40008001205 */
[----:B------:R-:W-:-:S03]  /*6530*/  SHF.R.U32.HI R23, RZ, UR4, R5 ;  /* 0x00000004ff177c19 */ /* 0x000fc60008011605 */
[----:B------:R-:W-:Y:S02]  /*6540*/  IMAD.MOV.U32 R4, RZ, RZ, R19 ;  /* 0x000000ffff047224 */ /* 0x000fe400078e0013 */
[----:B------:R-:W-:Y:S01]  /*6550*/  IMAD.MOV.U32 R5, RZ, RZ, R23 ;  /* 0x000000ffff057224 */ /* 0x000fe200078e0017 */
[----:B0-----:R-:W-:Y:S06]  /*6560*/  @!P1 BRA `(.L_x_124) ;  /* 0x0000000000289947 */ /* 0x001fec0003800000 */
        /* <DEDUP_REMOVED lines=10> */
.L_x_124:
[----:B------:R-:W-:Y:S01]  /*6610*/  ULDC UR4, c[0x0][0x648] ;  /* 0x0001920000047ab9 */ /* 0x000fe20000000800 */
[----:B-1----:R-:W-:Y:S01]  /*6620*/  IMAD.MOV R22, RZ, RZ, -R22 ;  /* 0x000000ffff167224 */ /* 0x002fe200078e0a16 */
[----:B------:R-:W-:Y:S01]  /*6630*/  SHF.R.U64 R5, R4, UR4, R5 ;  /* 0x0000000404057c19 */ /* 0x000fe20008001205 */
[----:B------:R-:W-:Y:S01]  /*6640*/  ULDC UR4, c[0x0][0x638] ;  /* 0x00018e0000047ab9 */ /* 0x000fe20000000800 */
[----:B------:R-:W-:Y:S01]  /*6650*/  LOP3.LUT R4, R20, UR19, RZ, 0xc0, !PT ;  /* 0x0000001314047c12 */ /* 0x000fe2000f8ec0ff */
[----:B--2---:R-:W-:Y:S01]  /*6660*/  @P4 IMAD R17, R21, R22, R6 ;  /* 0x0000001615114224 */ /* 0x004fe200078e0206 */
[----:B------:R-:W-:Y:S01]  /*6670*/  LOP3.LUT R18, R18, UR18, RZ, 0xc0, !PT ;  /* 0x0000001212127c12 */ /* 0x000fe2000f8ec0ff */
[----:B------:R-:W-:Y:S01]  /*6680*/  IMAD.MOV R6, RZ, RZ, -R5 ;  /* 0x000000ffff067224 */ /* 0x000fe200078e0a05 */
[----:B------:R-:W-:Y:S01]  /*6690*/  ULDC UR5, c[0x0][0x610] ;  /* 0x0001840000057ab9 */ /* 0x000fe20000000800 */
[----:B------:R-:W-:Y:S02]  /*66a0*/  IMAD R4, R5, UR20, R4 ;  /* 0x0000001405047c24 */ /* 0x000fe4000f8e0204 */
[----:B------:R-:W-:Y:S01]  /*66b0*/  IMAD R19, R6, UR4, R19 ;  /* 0x0000000406137c24 */ /* 0x000fe2000f8e0213 */
[----:B------:R-:W-:Y:S01]  /*66c0*/  ULDC UR4, c[0x0][0x600] ;  /* 0x0001800000047ab9 */ /* 0x000fe20000000800 */
[----:B------:R-:W-:-:S02]  /*66d0*/  IMAD R17, R4, UR5, R17 ;  /* 0x0000000504117c24 */ /* 0x000fc4000f8e0211 */
[----:B------:R-:W-:Y:S02]  /*66e0*/  IMAD R6, R19, UR4, R18 ;  /* 0x0000000413067c24 */ /* 0x000fe4000f8e0212 */
[----:B------:R-:W-:Y:S02]  /*66f0*/  IMAD.MOV.U32 R10, RZ, RZ, 0x1 ;  /* 0x00000001ff0a7424 */ /* 0x000fe400078e00ff */
[----:B------:R-:W-:Y:S01]  /*6700*/  IMAD.MOV.U32 R5, RZ, RZ, R16 ;  /* 0x000000ffff057224 */ /* 0x000fe200078e0010 */
[----:B------:R-:W-:Y:S02]  /*6710*/  SEL R4, R6, R17, !P4 ;  /* 0x0000001106047207 */ /* 0x000fe40006000000 */
[----:B------:R-:W-:-:S07]  /*6720*/  SEL R6, R17, R6, !P4 ;  /* 0x0000000611067207 */ /* 0x000fce0006000000 */
.L_x_122:
[----:B------:R-:W-:Y:S05]  /*6730*/  BSYNC B1 ;  /* 0x0000000000017941 */ /* 0x000fea0003800000 */
.L_x_121:
[----:B------:R-:W-:-:S13]  /*6740*/  LOP3.LUT P1, RZ, R10, 0xff, RZ, 0xc0, !PT ;  /* 0x000000ff0aff7812 */ /* 0x000fda000782c0ff */
[----:B------:R-:W-:Y:S05]  /*6750*/  @P1 BRA `(.L_x_125) ;  /* 0xfffffff4003c1947 */ /* 0x000fea000383ffff */
[----:B------:R-:W-:Y:S05]  /*6760*/  BSYNC B0 ;  /* 0x0000000000007941 */ /* 0x000fea0003800000 */
.L_x_113:
[----:B------:R-:W-:-:S03]  /*6770*/  UMOV UR4, 0xffffffff ;  /* 0xffffffff00047882 */ /* 0x000fc60000000000 */
[----:B------:R-:W-:Y:S05]  /*6780*/  BRA.DIV UR4, `(.L_x_126) ;  /* 0x0000000a04b47947 */ /* 0x000fea000b800000 */
[----:B------:R-:W-:-:S13]  /*6790*/  ELECT P0, URZ, PT ;  /* 0x00000000003f782f */ /* 0x000fda0003800000 */
.L_x_152:
[----:B------:R-:W-:Y:S04]  /*67a0*/  BSSY B0, `(.L_x_127) ;  /* 0x0000085000007945 */ /* 0x000fe80003800000 */
[----:B------:R-:W-:Y:S05]  /*67b0*/  @!P0 BRA `(.L_x_128) ;  /* 0x00000008000c8947 */ /* 0x000fea0003800000 */
[----:B------:R-:W-:-:S04]  /*67c0*/  LOP3.LUT R7, R7, 0x2, RZ, 0xfc, !PT ;  /* 0x0000000207077812 */ /* 0x000fc800078efcff */
[----:B------:R-:W-:-:S13]  /*67d0*/  ISETP.NE.AND P0, PT, R7, 0x3, PT ;  /* 0x000000030700780c */ /* 0x000fda0003f05270 */
[----:B------:R-:W-:Y:S05]  /*67e0*/  @!P0 BRA `(.L_x_129) ;  /* 0x0000000000048947 */ /* 0x000fea0003800000 */
[----:B------:R-:W-:Y:S01]  /*67f0*/  BPT.TRAP 0x1 ;  /* 0x000000040000795c */ /* 0x000fe20000300000 */
.L_x_129:
[----:B------:R-:W0:Y:S01]  /*6800*/  S2R R3, SR_CgaCtaId ;  /* 0x0000000000037919 */ /* 0x000e220000008800 */
[----:B------:R-:W-:Y:S02]  /*6810*/  MOV R0, 0x400 ;  /* 0x0000040000007802 */ /* 0x000fe40000000f00 */
[----:B------:R-:W-:Y:S02]  /*6820*/  SHF.L.U32 R2, R12, 0x1f, RZ ;  /* 0x0000001f0c027819 */ /* 0x000fe400000006ff */
[----:B0-----:R-:W-:-:S05]  /*6830*/  LEA R0, R3, R0, 0x18 ;  /* 0x0000000003007211 */ /* 0x001fca00078ec0ff */
[----:B------:R-:W-:-:S04]  /*6840*/  VIADD R0, R0, 0x70 ;  /* 0x0000007000007836 */ /* 0x000fc80000000000 */
[C---:B------:R-:W-:Y:S02]  /*6850*/  IMAD R5, R15.reuse, 0x8, R0 ;  /* 0x000000080f057824 */ /* 0x040fe400078e0200 */
[----:B------:R-:W-:Y:S02]  /*6860*/  VIADD R15, R15, 0x1 ;  /* 0x000000010f0f7836 */ /* 0x000fe40000000000 */
[----:B------:R-:W0:Y:S03]  /*6870*/  SYNCS.PHASECHK.TRANS64.TRYWAIT P0, [R5+URZ], R2 ;  /* 0x00000002050075a7 */ /* 0x000e26000800017f */
[----:B------:R-:W-:-:S04]  /*6880*/  ISETP.NE.AND P1, PT, R15, 0xe, PT ;  /* 0x0000000e0f00780c */ /* 0x000fc80003f25270 */
[----:B------:R-:W-:Y:S02]  /*6890*/  SEL R3, RZ, 0x1, P1 ;  /* 0x00000001ff037807 */ /* 0x000fe40000800000 */
[----:B------:R-:W-:Y:S02]  /*68a0*/  SEL R15, R15, RZ, P1 ;  /* 0x000000ff0f0f7207 */ /* 0x000fe40000800000 */
[----:B------:R-:W-:-:S03]  /*68b0*/  LOP3.LUT R12, R12, R3, RZ, 0x3c, !PT ;  /* 0x000000030c0c7212 */ /* 0x000fc600078e3cff */
[----:B------:R-:W-:Y:S01]  /*68c0*/  IMAD R7, R15, 0x8, R0 ;  /* 0x000000080f077824 */ /* 0x000fe200078e0200 */
[----:B------:R-:W-:Y:S01]  /*68d0*/  SHF.L.U32 R4, R12, 0x1f, RZ ;  /* 0x0000001f0c047819 */ /* 0x000fe200000006ff */
[----:B0-----:R-:W-:Y:S06]  /*68e0*/  @!P0 BRA `(.L_x_130) ;  /* 0x0000000800808947 */ /* 0x001fec0003800000 */
.L_x_153:
[----:B------:R-:W1:Y:S01]  /*68f0*/  SYNCS.PHASECHK.TRANS64.TRYWAIT P0, [R7+URZ], R4 ;  /* 0x00000004070075a7 */ /* 0x000e62000800017f */
[----:B0-----:R-:W-:-:S05]  /*6900*/  VIADD R2, R15, 0x1 ;  /* 0x000000010f027836 */ /* 0x001fca0000000000 */
[----:B------:R-:W-:-:S04]  /*6910*/  ISETP.NE.AND P1, PT, R2, 0xe, PT ;  /* 0x0000000e0200780c */ /* 0x000fc80003f25270 */
[----:B------:R-:W-:Y:S02]  /*6920*/  SEL R3, RZ, 0x1, P1 ;  /* 0x00000001ff037807 */ /* 0x000fe40000800000 */
[----:B------:R-:W-:Y:S02]  /*6930*/  SEL R9, R2, RZ, P1 ;  /* 0x000000ff02097207 */ /* 0x000fe40000800000 */
[----:B------:R-:W-:-:S03]  /*6940*/  LOP3.LUT R12, R12, R3, RZ, 0x3c, !PT ;  /* 0x000000030c0c7212 */ /* 0x000fc600078e3cff */
[----:B------:R-:W-:Y:S01]  /*6950*/  IMAD R6, R9, 0x8, R0 ;  /* 0x0000000809067824 */ /* 0x000fe200078e0200 */
[----:B------:R-:W-:Y:S01]  /*6960*/  SHF.L.U32 R5, R12, 0x1f, RZ ;  /* 0x0000001f0c057819 */ /* 0x000fe200000006ff */
[----:B-1----:R-:W-:Y:S06]  /*6970*/  @!P0 BRA `(.L_x_131) ;  /* 0x0000000800708947 */ /* 0x002fec0003800000 */
.L_x_154:
[----:B------:R-:W1:Y:S01]  /*6980*/  SYNCS.PHASECHK.TRANS64.TRYWAIT P0, [R6+URZ], R5 ;  /* 0x00000005060075a7 */ /* 0x000e62000800017f */
[----:B------:R-:W-:-:S05]  /*6990*/  VIADD R2, R9, 0x1 ;  /* 0x0000000109027836 */ /* 0x000fca0000000000 */
[----:B------:R-:W-:-:S04]  /*69a0*/  ISETP.NE.AND P1, PT, R2, 0xe, PT ;  /* 0x0000000e0200780c */ /* 0x000fc80003f25270 */
[----:B------:R-:W-:Y:S02]  /*69b0*/  SEL R3, RZ, 0x1, P1 ;  /* 0x00000001ff037807 */ /* 0x000fe40000800000 */
[----:B0-----:R-:W-:Y:S02]  /*69c0*/  SEL R7, R2, RZ, P1 ;  /* 0x000000ff02077207 */ /* 0x001fe40000800000 */
[----:B------:R-:W-:-:S03]  /*69d0*/  LOP3.LUT R12, R12, R3, RZ, 0x3c, !PT ;  /* 0x000000030c0c7212 */ /* 0x000fc600078e3cff */
[----:B------:R-:W-:Y:S01]  /*69e0*/  IMAD R9, R7, 0x8, R0 ;  /* 0x0000000807097824 */ /* 0x000fe200078e0200 */
[----:B------:R-:W-:Y:S01]  /*69f0*/  SHF.L.U32 R4, R12, 0x1f, RZ ;  /* 0x0000001f0c047819 */ /* 0x000fe200000006ff */
[----:B-1----:R-:W-:Y:S06]  /*6a00*/  @!P0 BRA `(.L_x_132) ;  /* 0x0000000800608947 */ /* 0x002fec0003800000 */
.L_x_155:
[----:B------:R-:W1:Y:S01]  /*6a10*/  SYNCS.PHASECHK.TRANS64.TRYWAIT P0, [R9+URZ], R4 ;  /* 0x00000004090075a7 */ /* 0x000e62000800017f */
[----:B------:R-:W-:-:S05]  /*6a20*/  VIADD R2, R7, 0x1 ;  /* 0x0000000107027836 */ /* 0x000fca0000000000 */
[----:B------:R-:W-:-:S04]  /*6a30*/  ISETP.NE.AND P1, PT, R2, 0xe, PT ;  /* 0x0000000e0200780c */ /* 0x000fc80003f25270 */
[----:B------:R-:W-:Y:S02]  /*6a40*/  SEL R3, RZ, 0x1, P1 ;  /* 0x00000001ff037807 */ /* 0x000fe40000800000 */
[----:B------:R-:W-:Y:S02]  /*6a50*/  SEL R7, R2, RZ, P1 ;  /* 0x000000ff02077207 */ /* 0x000fe40000800000 */
[----:B------:R-:W-:-:S03]  /*6a60*/  LOP3.LUT R12, R12, R3, RZ, 0x3c, !PT ;  /* 0x000000030c0c7212 */ /* 0x000fc600078e3cff */
[----:B0-----:R-:W-:Y:S01]  /*6a70*/  IMAD R6, R7, 0x8, R0 ;  /* 0x0000000807067824 */ /* 0x001fe200078e0200 */
[----:B------:R-:W-:Y:S01]  /*6a80*/  SHF.L.U32 R5, R12, 0x1f, RZ ;  /* 0x0000001f0c057819 */ /* 0x000fe200000006ff */
[----:B-1----:R-:W-:Y:S06]  /*6a90*/  @!P0 BRA `(.L_x_133) ;  /* 0x0000000800508947 */ /* 0x002fec0003800000 */
.L_x_156:
        /* <DEDUP_REMOVED lines=9> */
.L_x_157:
        /* <DEDUP_REMOVED lines=9> */
.L_x_158:
        /* <DEDUP_REMOVED lines=9> */
.L_x_159:
        /* <DEDUP_REMOVED lines=9> */
.L_x_160:
        /* <DEDUP_REMOVED lines=9> */
.L_x_161:
        /* <DEDUP_REMOVED lines=9> */
.L_x_162:
        /* <DEDUP_REMOVED lines=9> */
.L_x_163:
        /* <DEDUP_REMOVED lines=9> */
.L_x_164:
[----:B------:R-:W1:Y:S01]  /*6f20*/  SYNCS.PHASECHK.TRANS64.TRYWAIT P0, [R6+URZ], R5 ;  /* 0x00000005060075a7 */ /* 0x000e62000800017f */
[----:B------:R-:W-:-:S05]  /*6f30*/  VIADD R2, R7, 0x1 ;  /* 0x0000000107027836 */ /* 0x000fca0000000000 */
[----:B------:R-:W-:-:S04]  /*6f40*/  ISETP.NE.AND P1, PT, R2, 0xe, PT ;  /* 0x0000000e0200780c */ /* 0x000fc80003f25270 */
[----:B0-----:R-:W-:Y:S02]  /*6f50*/  SEL R4, RZ, 0x1, P1 ;  /* 0x00000001ff047807 */ /* 0x001fe40000800000 */
[----:B------:R-:W-:Y:S02]  /*6f60*/  SEL R3, R2, RZ, P1 ;  /* 0x000000ff02037207 */ /* 0x000fe40000800000 */
[----:B------:R-:W-:Y:S01]  /*6f70*/  LOP3.LUT R4, R11, R4, RZ, 0x3c, !PT ;  /* 0x000000040b047212 */ /* 0x000fe200078e3cff */
[----:B-1----:R-:W-:Y:S06]  /*6f80*/  @!P0 BRA `(.L_x_142) ;  /* 0x0000000400c88947 */ /* 0x002fec0003800000 */
.L_x_165:
[----:B------:R-:W-:Y:S01]  /*6f90*/  IMAD R3, R3, 0x8, R0 ;  /* 0x0000000803037824 */ /* 0x000fe200078e0200 */
[----:B------:R-:W-:-:S07]  /*6fa0*/  SHF.L.U32 R0, R4, 0x1f, RZ ;  /* 0x0000001f04007819 */ /* 0x000fce00000006ff */
.L_x_143:
[----:B-1----:R1:W2:Y:S02]  /*6fb0*/  SYNCS.PHASECHK.TRANS64.TRYWAIT P0, [R3+URZ], R0 ;  /* 0x00000000030075a7 */ /* 0x0022a4000800017f */
[----:B--2---:R-:W-:Y:S05]  /*6fc0*/  @!P0 NANOSLEEP.SYNCS 0x989680 ;  /* 0x009896800000895d */ /* 0x004fea0003900000 */
[----:B------:R-:W2:Y:S02]  /*6fd0*/  @!P0 SYNCS.PHASECHK.TRANS64 P0, [R3+URZ], R0 ;  /* 0x00000000030085a7 */ /* 0x000ea4000800007f */
[----:B--2---:R-:W-:Y:S05]  /*6fe0*/  @!P0 BRA `(.L_x_143) ;  /* 0xfffffffc00f08947 */ /* 0x004fea000383ffff */
.L_x_128:
[----:B------:R-:W-:Y:S05]  /*6ff0*/  BSYNC B0 ;  /* 0x0000000000007941 */ /* 0x000fea0003800000 */
.L_x_127:
[----:B------:R-:W-:Y:S05]  /*7000*/  EXIT ;  /* 0x000000000000794d */ /* 0x000fea0003800000 */
.L_x_20:
[----:B0-----:R-:W-:-:S04]  /*7010*/  IMAD.U32 R17, RZ, RZ, UR11 ;  /* 0x0000000bff117e24 */ /* 0x001fc8000f8e00ff */
[----:B------:R0:W1:Y:S03]  /*7020*/  SYNCS.PHASECHK.TRANS64.TRYWAIT P0, [R17+URZ+-0x8], R16 ;  /* 0xfffff810110075a7 */ /* 0x000066000800017f */
[----:B-1----:R-:W-:Y:S05]  /*7030*/  @!P0 NANOSLEEP.SYNCS 0x989680 ;  /* 0x009896800000895d */ /* 0x002fea0003900000 */
[----:B------:R-:W1:Y:S02]  /*7040*/  @!P0 SYNCS.PHASECHK.TRANS64 P0, [R17+URZ+-0x8], R16 ;  /* 0xfffff810110085a7 */ /* 0x000e64000800007f */
[----:B-1----:R-:W-:Y:S05]  /*7050*/  @!P0 BRA `(.L_x_20) ;  /* 0xfffffffc00ec8947 */ /* 0x002fea000383ffff */
[----:B------:R-:W-:Y:S05]  /*7060*/  BRA `(.L_x_144) ;  /* 0xffffffa800087947 */ /* 0x000fea000383ffff */
.L_x_25:
[----:B-1----:R-:W-:-:S04]  /*7070*/  IMAD.U32 R17, RZ, RZ, UR6 ;  /* 0x00000006ff117e24 */ /* 0x002fc8000f8e00ff */
[----:B------:R1:W4:Y:S03]  /*7080*/  SYNCS.PHASECHK.TRANS64.TRYWAIT P0, [R17+URZ], R16 ;  /* 0x00000010110075a7 */ /* 0x000326000800017f */
[----:B----4-:R-:W-:Y:S05]  /*7090*/  @!P0 NANOSLEEP.SYNCS 0x989680 ;  /* 0x009896800000895d */ /* 0x010fea0003900000 */
[----:B------:R-:W4:Y:S02]  /*70a0*/  @!P0 SYNCS.PHASECHK.TRANS64 P0, [R17+URZ], R16 ;  /* 0x00000010110085a7 */ /* 0x000f24000800007f */
[----:B----4-:R-:W-:Y:S05]  /*70b0*/  @!P0 BRA `(.L_x_25) ;  /* 0xfffffffc00ec8947 */ /* 0x010fea000383ffff */
[----:B------:R-:W-:Y:S05]  /*70c0*/  BRA `(.L_x_24) ;  /* 0xffffffa800b07947 */ /* 0x000fea000383ffff */
.L_x_31:
[----:B-1----:R-:W-:-:S04]  /*70d0*/  IMAD.U32 R19, RZ, RZ, UR16 ;  /* 0x00000010ff137e24 */ /* 0x002fc8000f8e00ff */
[----:B------:R1:W4:Y:S03]  /*70e0*/  SYNCS.PHASECHK.TRANS64.TRYWAIT P0, [R19+URZ], R18 ;  /* 0x00000012130075a7 */ /* 0x000326000800017f */
[----:B----4-:R-:W-:Y:S05]  /*70f0*/  @!P0 NANOSLEEP.SYNCS 0x989680 ;  /* 0x009896800000895d */ /* 0x010fea0003900000 */
[----:B------:R-:W4:Y:S02]  /*7100*/  @!P0 SYNCS.PHASECHK.TRANS64 P0, [R19+URZ], R18 ;  /* 0x00000012130085a7 */ /* 0x000f24000800007f */
[----:B----4-:R-:W-:Y:S05]  /*7110*/  @!P0 BRA `(.L_x_31) ;  /* 0xfffffffc00ec8947 */ /* 0x010fea000383ffff */
[----:B------:R-:W-:Y:S05]  /*7120*/  BRA `(.L_x_30) ;  /* 0xffffffb000347947 */ /* 0x000fea000383ffff */
.L_x_41:
[----:B0-----:R-:W-:-:S04]  /*7130*/  IMAD.U32 R17, RZ, RZ, UR11 ;  /* 0x0000000bff117e24 */ /* 0x001fc8000f8e00ff */
[----:B------:R0:W1:Y:S03]  /*7140*/  SYNCS.PHASECHK.TRANS64.TRYWAIT P0, [R17+URZ+0x8], R16 ;  /* 0x00000810110075a7 */ /* 0x000066000800017f */
[----:B-1----:R-:W-:Y:S05]  /*7150*/  @!P0 NANOSLEEP.SYNCS 0x989680 ;  /* 0x009896800000895d */ /* 0x002fea0003900000 */
[----:B------:R-:W1:Y:S02]  /*7160*/  @!P0 SYNCS.PHASECHK.TRANS64 P0, [R17+URZ+0x8], R16 ;  /* 0x00000810110085a7 */ /* 0x000e64000800007f */
[----:B-1----:R-:W-:Y:S05]  /*7170*/  @!P0 BRA `(.L_x_41) ;  /* 0xfffffffc00ec8947 */ /* 0x002fea000383ffff */
[----:B------:R-:W-:Y:S05]  /*7180*/  BRA `(.L_x_145) ;  /* 0xffffffb800bc7947 */ /* 0x000fea000383ffff */
.L_x_114:
[----:B------:R-:W-:Y:S01]  /*7190*/  BSSY B1, `(.L_x_146) ;  /* 0x0000006000017945 */ /* 0x000fe20003800000 */
[----:B------:R-:W-:-:S07]  /*71a0*/  IMAD.MOV.U32 R10, RZ, RZ, -0x1 ;  /* 0xffffffffff0a7424 */ /* 0x000fce00078e00ff */
[----:B------:R-:W-:Y:S05]  /*71b0*/  WARPSYNC.COLLECTIVE R10, `(.L_x_147) ;  /* 0x000000000a0c7348 */ /* 0x000fea0003c00000 */
[----:B------:R-:W-:Y:S02]  /*71c0*/  ELECT P1, UR62, PT ;  /* 0x00000000003e782f */ /* 0x000fe40003820000 */
[----:B------:R-:W-:Y:S01]  /*71d0*/  MOV R10, UR62 ;  /* 0x0000003e000a7c02 */ /* 0x000fe20008000f00 */
[----:B------:R-:W-:Y:S10]  /*71e0*/  ENDCOLLECTIVE ;  /* 0x000000000000791b */ /* 0x000ff40003800000 */
.L_x_147:
[----:B------:R-:W-:Y:S05]  /*71f0*/  BSYNC B1 ;  /* 0x0000000000017941 */ /* 0x000fea0003800000 */
.L_x_146:
[----:B------:R-:W-:Y:S05]  /*7200*/  BRA `(.L_x_148) ;  /* 0xffffffe8009c7947 */ /* 0x000fea000383ffff */
.L_x_117:
[----:B-1----:R1:W2:Y:S02]  /*7210*/  SYNCS.PHASECHK.TRANS64.TRYWAIT P1, [R19+URZ+0x70], R10 ;  /* 0x0000700a130075a7 */ /* 0x0022a4000802017f */
[----:B--2---:R-:W-:Y:S05]  /*7220*/  @!P1 NANOSLEEP.SYNCS 0x989680 ;  /* 0x009896800000995d */ /* 0x004fea0003900000 */
[----:B------:R-:W2:Y:S02]  /*7230*/  @!P1 SYNCS.PHASECHK.TRANS64 P1, [R19+URZ+0x70], R10 ;  /* 0x0000700a130095a7 */ /* 0x000ea4000802007f */
[----:B--2---:R-:W-:Y:S05]  /*7240*/  @!P1 BRA `(.L_x_117) ;  /* 0xfffffffc00f09947 */ /* 0x004fea000383ffff */
[----:B------:R-:W-:Y:S05]  /*7250*/  BRA `(.L_x_149) ;  /* 0xffffffe800d07947 */ /* 0x000fea000383ffff */
.L_x_126:
[----:B------:R-:W-:Y:S01]  /*7260*/  BSSY B0, `(.L_x_150) ;  /* 0x0000006000007945 */ /* 0x000fe20003800000 */
[----:B------:R-:W-:-:S07]  /*7270*/  IMAD.MOV.U32 R10, RZ, RZ, -0x1 ;  /* 0xffffffffff0a7424 */ /* 0x000fce00078e00ff */
[----:B------:R-:W-:Y:S05]  /*7280*/  WARPSYNC.COLLECTIVE R10, `(.L_x_151) ;  /* 0x000000000a0c7348 */ /* 0x000fea0003c00000 */
[----:B------:R-:W-:Y:S02]  /*7290*/  ELECT P1, UR62, PT ;  /* 0x00000000003e782f */ /* 0x000fe40003820000 */
[----:B------:R-:W-:Y:S01]  /*72a0*/  MOV R10, UR62 ;  /* 0x0000003e000a7c02 */ /* 0x000fe20008000f00 */
[----:B------:R-:W-:Y:S10]  /*72b0*/  ENDCOLLECTIVE ;  /* 0x000000000000791b */ /* 0x000ff40003800000 */
.L_x_151:
[----:B------:R-:W-:Y:S05]  /*72c0*/  BSYNC B0 ;  /* 0x0000000000007941 */ /* 0x000fea0003800000 */
.L_x_150:
[----:B------:R-:W-:Y:S01]  /*72d0*/  PLOP3.LUT P0, PT, P1, PT, PT, 0x80, 0x0 ;  /* 0x000000000000781c */ /* 0x000fe20000f0f070 */
[----:B------:R-:W-:-:S12]  /*72e0*/  BRA `(.L_x_152) ;  /* 0xfffffff4002c7947 */ /* 0x000fd8000383ffff */
.L_x_130:
[----:B0-----:R0:W1:Y:S02]  /*72f0*/  SYNCS.PHASECHK.TRANS64.TRYWAIT P0, [R5+URZ], R2 ;  /* 0x00000002050075a7 */ /* 0x001064000800017f */
[----:B-1----:R-:W-:Y:S05]  /*7300*/  @!P0 NANOSLEEP.SYNCS 0x989680 ;  /* 0x009896800000895d */ /* 0x002fea0003900000 */
[----:B------:R-:W1:Y:S02]  /*7310*/  @!P0 SYNCS.PHASECHK.TRANS64 P0, [R5+URZ], R2 ;  /* 0x00000002050085a7 */ /* 0x000e64000800007f */
[----:B-1----:R-:W-:Y:S05]  /*7320*/  @!P0 BRA `(.L_x_130) ;  /* 0xfffffffc00f08947 */ /* 0x002fea000383ffff */
[----:B------:R-:W-:Y:S05]  /*7330*/  BRA `(.L_x_153) ;  /* 0xfffffff4006c7947 */ /* 0x000fea000383ffff */
.L_x_131:
[----:B0-----:R0:W1:Y:S02]  /*7340*/  SYNCS.PHASECHK.TRANS64.TRYWAIT P0, [R7+URZ], R4 ;  /* 0x00000004070075a7 */ /* 0x001064000800017f */
[----:B-1----:R-:W-:Y:S05]  /*7350*/  @!P0 NANOSLEEP.SYNCS 0x989680 ;  /* 0x009896800000895d */ /* 0x002fea0003900000 */
[----:B------:R-:W1:Y:S02]  /*7360*/  @!P0 SYNCS.PHASECHK.TRANS64 P0, [R7+URZ], R4 ;  /* 0x00000004070085a7 */ /* 0x000e64000800007f */
[----:B-1----:R-:W-:Y:S05]  /*7370*/  @!P0 BRA `(.L_x_131) ;  /* 0xfffffffc00f08947 */ /* 0x002fea000383ffff */
[----:B------:R-:W-:Y:S05]  /*7380*/  BRA `(.L_x_154) ;  /* 0xfffffff4007c7947 */ /* 0x000fea000383ffff */
.L_x_132:
[----:B0-----:R0:W1:Y:S02]  /*7390*/  SYNCS.PHASECHK.TRANS64.TRYWAIT P0, [R6+URZ], R5 ;  /* 0x00000005060075a7 */ /* 0x001064000800017f */
[----:B-1----:R-:W-:Y:S05]  /*73a0*/  @!P0 NANOSLEEP.SYNCS 0x989680 ;  /* 0x009896800000895d */ /* 0x002fea0003900000 */
[----:B------:R-:W1:Y:S02]  /*73b0*/  @!P0 SYNCS.PHASECHK.TRANS64 P0, [R6+URZ], R5 ;  /* 0x00000005060085a7 */ /* 0x000e64000800007f */
[----:B-1----:R-:W-:Y:S05]  /*73c0*/  @!P0 BRA `(.L_x_132) ;  /* 0xfffffffc00f08947 */ /* 0x002fea000383ffff */
[----:B------:R-:W-:Y:S05]  /*73d0*/  BRA `(.L_x_155) ;  /* 0xfffffff4008c7947 */ /* 0x000fea000383ffff */
.L_x_133:
[----:B0-----:R0:W1:Y:S02]  /*73e0*/  SYNCS.PHASECHK.TRANS64.TRYWAIT P0, [R9+URZ], R4 ;  /* 0x00000004090075a7 */ /* 0x001064000800017f */
[----:B-1----:R-:W-:Y:S05]  /*73f0*/  @!P0 NANOSLEEP.SYNCS 0x989680 ;  /* 0x009896800000895d */ /* 0x002fea0003900000 */
[----:B------:R-:W1:Y:S02]  /*7400*/  @!P0 SYNCS.PHASECHK.TRANS64 P0, [R9+URZ], R4 ;  /* 0x00000004090085a7 */ /* 0x000e64000800007f */
[----:B-1----:R-:W-:Y:S05]  /*7410*/  @!P0 BRA `(.L_x_133) ;  /* 0xfffffffc00f08947 */ /* 0x002fea000383ffff */
[----:B------:R-:W-:Y:S05]  /*7420*/  BRA `(.L_x_156) ;  /* 0xfffffff4009c7947 */ /* 0x000fea000383ffff */
.L_x_134:
[----:B0-----:R0:W1:Y:S02]  /*7430*/  SYNCS.PHASECHK.TRANS64.TRYWAIT P0, [R6+URZ], R5 ;  /* 0x00000005060075a7 */ /* 0x001064000800017f */
[----:B-1----:R-:W-:Y:S05]  /*7440*/  @!P0 NANOSLEEP.SYNCS 0x989680 ;  /* 0x009896800000895d */ /* 0x002fea0003900000 */
[----:B------:R-:W1:Y:S02]  /*7450*/  @!P0 SYNCS.PHASECHK.TRANS64 P0, [R6+URZ], R5 ;  /* 0x00000005060085a7 */ /* 0x000e64000800007f */
[----:B-1----:R-:W-:Y:S05]  /*7460*/  @!P0 BRA `(.L_x_134) ;  /* 0xfffffffc00f08947 */ /* 0x002fea000383ffff */
[----:B------:R-:W-:Y:S05]  /*7470*/  BRA `(.L_x_157) ;  /* 0xfffffff400ac7947 */ /* 0x000fea000383ffff */
.L_x_135:
[----:B0-----:R0:W1:Y:S02]  /*7480*/  SYNCS.PHASECHK.TRANS64.TRYWAIT P0, [R9+URZ], R4 ;  /* 0x00000004090075a7 */ /* 0x001064000800017f */
[----:B-1----:R-:W-:Y:S05]  /*7490*/  @!P0 NANOSLEEP.SYNCS 0x989680 ;  /* 0x009896800000895d */ /* 0x002fea0003900000 */
[----:B------:R-:W1:Y:S02]  /*74a0*/  @!P0 SYNCS.PHASECHK.TRANS64 P0, [R9+URZ], R4 ;  /* 0x00000004090085a7 */ /* 0x000e64000800007f */
[----:B-1----:R-:W-:Y:S05]  /*74b0*/  @!P0 BRA `(.L_x_135) ;  /* 0xfffffffc00f08947 */ /* 0x002fea000383ffff */
[----:B------:R-:W-:Y:S05]  /*74c0*/  BRA `(.L_x_158) ;  /* 0xfffffff400bc7947 */ /* 0x000fea000383ffff */
.L_x_136:
[----:B0-----:R0:W1:Y:S02]  /*74d0*/  SYNCS.PHASECHK.TRANS64.TRYWAIT P0, [R6+URZ], R5 ;  /* 0x00000005060075a7 */ /* 0x001064000800017f */
[----:B-1----:R-:W-:Y:S05]  /*74e0*/  @!P0 NANOSLEEP.SYNCS 0x989680 ;  /* 0x009896800000895d */ /* 0x002fea0003900000 */
[----:B------:R-:W1:Y:S02]  /*74f0*/  @!P0 SYNCS.PHASECHK.TRANS64 P0, [R6+URZ], R5 ;  /* 0x00000005060085a7 */ /* 0x000e64000800007f */
[----:B-1----:R-:W-:Y:S05]  /*7500*/  @!P0 BRA `(.L_x_136) ;  /* 0xfffffffc00f08947 */ /* 0x002fea000383ffff */
[----:B------:R-:W-:Y:S05]  /*7510*/  BRA `(.L_x_159) ;  /* 0xfffffff400cc7947 */ /* 0x000fea000383ffff */
.L_x_137:
[----:B0-----:R0:W1:Y:S02]  /*7520*/  SYNCS.PHASECHK.TRANS64.TRYWAIT P0, [R9+URZ], R4 ;  /* 0x00000004090075a7 */ /* 0x001064000800017f */
[----:B-1----:R-:W-:Y:S05]  /*7530*/  @!P0 NANOSLEEP.SYNCS 0x989680 ;  /* 0x009896800000895d */ /* 0x002fea0003900000 */
[----:B------:R-:W1:Y:S02]  /*7540*/  @!P0 SYNCS.PHASECHK.TRANS64 P0, [R9+URZ], R4 ;  /* 0x00000004090085a7 */ /* 0x000e64000800007f */
[----:B-1----:R-:W-:Y:S05]  /*7550*/  @!P0 BRA `(.L_x_137) ;  /* 0xfffffffc00f08947 */ /* 0x002fea000383ffff */
[----:B------:R-:W-:Y:S05]  /*7560*/  BRA `(.L_x_160) ;  /* 0xfffffff400dc7947 */ /* 0x000fea000383ffff */
.L_x_138:
[----:B0-----:R0:W1:Y:S02]  /*7570*/  SYNCS.PHASECHK.TRANS64.TRYWAIT P0, [R6+URZ], R5 ;  /* 0x00000005060075a7 */ /* 0x001064000800017f */
[----:B-1----:R-:W-:Y:S05]  /*7580*/  @!P0 NANOSLEEP.SYNCS 0x989680 ;  /* 0x009896800000895d */ /* 0x002fea0003900000 */
[----:B------:R-:W1:Y:S02]  /*7590*/  @!P0 SYNCS.PHASECHK.TRANS64 P0, [R6+URZ], R5 ;  /* 0x00000005060085a7 */ /* 0x000e64000800007f */
[----:B-1----:R-:W-:Y:S05]  /*75a0*/  @!P0 BRA `(.L_x_138) ;  /* 0xfffffffc00f08947 */ /* 0x002fea000383ffff */
[----:B------:R-:W-:Y:S05]  /*75b0*/  BRA `(.L_x_161) ;  /* 0xfffffff400ec7947 */ /* 0x000fea000383ffff */
.L_x_139:
[----:B0-----:R0:W1:Y:S02]  /*75c0*/  SYNCS.PHASECHK.TRANS64.TRYWAIT P0, [R9+URZ], R4 ;  /* 0x00000004090075a7 */ /* 0x001064000800017f */
[----:B-1----:R-:W-:Y:S05]  /*75d0*/  @!P0 NANOSLEEP.SYNCS 0x989680 ;  /* 0x009896800000895d */ /* 0x002fea0003900000 */
[----:B------:R-:W1:Y:S02]  /*75e0*/  @!P0 SYNCS.PHASECHK.TRANS64 P0, [R9+URZ], R4 ;  /* 0x00000004090085a7 */ /* 0x000e64000800007f */
[----:B-1----:R-:W-:Y:S05]  /*75f0*/  @!P0 BRA `(.L_x_139) ;  /* 0xfffffffc00f08947 */ /* 0x002fea000383ffff */
[----:B------:R-:W-:Y:S05]  /*7600*/  BRA `(.L_x_162) ;  /* 0xfffffff400fc7947 */ /* 0x000fea000383ffff */
.L_x_140:
[----:B0-----:R0:W1:Y:S02]  /*7610*/  SYNCS.PHASECHK.TRANS64.TRYWAIT P0, [R6+URZ], R5 ;  /* 0x00000005060075a7 */ /* 0x001064000800017f */
[----:B-1----:R-:W-:Y:S05]  /*7620*/  @!P0 NANOSLEEP.SYNCS 0x989680 ;  /* 0x009896800000895d */ /* 0x002fea0003900000 */
[----:B------:R-:W1:Y:S02]  /*7630*/  @!P0 SYNCS.PHASECHK.TRANS64 P0, [R6+URZ], R5 ;  /* 0x00000005060085a7 */ /* 0x000e64000800007f */
[----:B-1----:R-:W-:Y:S05]  /*7640*/  @!P0 BRA `(.L_x_140) ;  /* 0xfffffffc00f08947 */ /* 0x002fea000383ffff */
[----:B------:R-:W-:Y:S05]  /*7650*/  BRA `(.L_x_163) ;  /* 0xfffffff8000c7947 */ /* 0x000fea000383ffff */
.L_x_141:
[----:B0-----:R0:W1:Y:S02]  /*7660*/  SYNCS.PHASECHK.TRANS64.TRYWAIT P0, [R9+URZ], R4 ;  /* 0x00000004090075a7 */ /* 0x001064000800017f */
[----:B-1----:R-:W-:Y:S05]  /*7670*/  @!P0 NANOSLEEP.SYNCS 0x989680 ;  /* 0x009896800000895d */ /* 0x002fea0003900000 */
[----:B------:R-:W1:Y:S02]  /*7680*/  @!P0 SYNCS.PHASECHK.TRANS64 P0, [R9+URZ], R4 ;  /* 0x00000004090085a7 */ /* 0x000e64000800007f */
[----:B-1----:R-:W-:Y:S05]  /*7690*/  @!P0 BRA `(.L_x_141) ;  /* 0xfffffffc00f08947 */ /* 0x002fea000383ffff */
[----:B------:R-:W-:Y:S05]  /*76a0*/  BRA `(.L_x_164) ;  /* 0xfffffff8001c7947 */ /* 0x000fea000383ffff */
.L_x_142:
[----:B0-----:R0:W1:Y:S02]  /*76b0*/  SYNCS.PHASECHK.TRANS64.TRYWAIT P0, [R6+URZ], R5 ;  /* 0x00000005060075a7 */ /* 0x001064000800017f */
[----:B-1----:R-:W-:Y:S05]  /*76c0*/  @!P0 NANOSLEEP.SYNCS 0x989680 ;  /* 0x009896800000895d */ /* 0x002fea0003900000 */
[----:B------:R-:W1:Y:S02]  /*76d0*/  @!P0 SYNCS.PHASECHK.TRANS64 P0, [R6+URZ], R5 ;  /* 0x00000005060085a7 */ /* 0x000e64000800007f */
[----:B-1----:R-:W-:Y:S05]  /*76e0*/  @!P0 BRA `(.L_x_142) ;  /* 0xfffffffc00f08947 */ /* 0x002fea000383ffff */
[----:B------:R-:W-:Y:S05]  /*76f0*/  BRA `(.L_x_165) ;  /* 0xfffffff800247947 */ /* 0x000fea000383ffff */
.L_x_166:
[----:B------:R-:W-:-:S00]  /*7700*/  BRA `(.L_x_166) ;  /* 0xfffffffc00fc7947 */ /* 0x000fc0000383ffff */
[----:B------:R-:W-:-:S00]  /*7710*/  NOP ;  /* 0x0000000000007918 */ /* 0x000fc00000000000 */
        /* <DEDUP_REMOVED lines=14> */
.L_x_167:


//--------------------- .nv.shared._ZN7cutlass13device_kernelINS_4gemm6kernel13GemmUniversalIN4cute5tupleIJiiiiEEENS1_10collective13CollectiveMmaINS1_37MainloopSm90TmaGmmaWarpSpecializedFP8ILi14ENS5_IJNS4_1CILi2EEENSA_ILi1EEESC_EEENS1_32KernelTmaWarpSpecializedPingpongEEENS5_IJNSA_ILi64EEESG_NSA_ILi128EEEEEENS_12float_e5m2_tENS5_IJlSC_lEEESJ_SK_NS4_8TiledMMAINS4_8MMA_AtomIJNS4_4SM904GMMA30MMA_64x64x32_F32E5M2E5M2_SS_TNILNSO_7ScaleInE1ELSQ_1EEEEEENS4_6LayoutINS5_IJSC_SC_SC_EEENS5_IJNSA_ILi0EEESV_SV_EEEEENS5_IJNS4_10UnderscoreESY_SY_EEEEENS4_13SM90_TMA_LOADENS4_14ComposedLayoutINS4_7SwizzleILi3ELi4ELi3EEENS4_18smem_ptr_flag_bitsILi8EEENST_INS5_IJNSA_ILi8EEESH_EEENS5_IJSH_SC_EEEEEEEvNS4_8identityENS4_23SM90_TMA_LOAD_MULTICASTES1B_vS1C_EENS_8epilogue10collective6detail29Sm90TmaWarpSpecializedAdapterINS1G_15DefaultEpilogueISJ_SK_SK_NS1F_6thread17LinearCombinationISJ_Li1EffLNS1K_9ScaleType4KindE0ELNS_15FloatRoundStyleE2ESJ_EENS1_15EpilogueDefaultEEEEEvvEEEEvNT_6ParamsE --------------------------
	.section	.nv.shared._ZN7cutlass13device_kernelINS_4gemm6kernel13GemmUniversalIN4cute5tupleIJiiiiEEENS1_10collective13CollectiveMmaINS1_37MainloopSm90TmaGmmaWarpSpecializedFP8ILi14ENS5_IJNS4_1CILi2EEENSA_ILi1EEESC_EEENS1_32KernelTmaWarpSpecializedPingpongEEENS5_IJNSA_ILi64EEESG_NSA_ILi128EEEEEENS_12float_e5m2_tENS5_IJlSC_lEEESJ_SK_NS4_8TiledMMAINS4_8MMA_AtomIJNS4_4SM904GMMA30MMA_64x64x32_F32E5M2E5M2_SS_TNILNSO_7ScaleInE1ELSQ_1EEEEEENS4_6LayoutINS5_IJSC_SC_SC_EEENS5_IJNSA_ILi0EEESV_SV_EEEEENS5_IJNS4_10UnderscoreESY_SY_EEEEENS4_13SM90_TMA_LOADENS4_14ComposedLayoutINS4_7SwizzleILi3ELi4ELi3EEENS4_18smem_ptr_flag_bitsILi8EEENST_INS5_IJNSA_ILi8EEESH_EEENS5_IJSH_SC_EEEEEEEvNS4_8identityENS4_23SM90_TMA_LOAD_MULTICASTES1B_vS1C_EENS_8epilogue10collective6detail29Sm90TmaWarpSpecializedAdapterINS1G_15DefaultEpilogueISJ_SK_SK_NS1F_6thread17LinearCombinationISJ_Li1EffLNS1K_9ScaleType4KindE0ELNS_15FloatRoundStyleE2ESJ_EENS1_15EpilogueDefaultEEEEEvvEEEEvNT_6ParamsE,"aw",@nobits
	.sectionflags	@""
	.align	16
	.zero		1024


//--------------------- .nv.shared.reserved.0     --------------------------
	.section	.nv.shared.reserved.0,"aw",@nobits
	.weak		__nv_reservedSMEM_offset_0_alias
	.size		__nv_reservedSMEM_offset_0_alias, 0, 0
	.other		__nv_reservedSMEM_offset_0_alias,@"STO_CUDA_RESERVED_SHARED STV_DEFAULT"
__nv_reservedSMEM_offset_0_alias:
	.zero		0


//--------------------- .nv.global                --------------------------
	.section	.nv.global,"aw",@nobits
.nv.global:
	.type		_ZN40_INTERNAL_205b4594_4_k_cu_e29cebe0_269964cute1_E,@object
	.size		_ZN40_INTERNAL_205b4594_4_k_cu_e29cebe0_269964cute1_E,(_ZN40_INTERNAL_205b4594_4_k_cu_e29cebe0_269964cuda3std3__45__cpo6cbeginE - _ZN40_INTERNAL_205b4594_4_k_cu_e29cebe0_269964cute1_E)
_ZN40_INTERNAL_205b4594_4_k_cu_e29cebe0_269964cute1_E:
	.zero		1
	.type		_ZN40_INTERNAL_205b4594_4_k_cu_e29cebe0_269964cuda3std3__45__cpo6cbeginE,@object
	.size		_ZN40_INTERNAL_205b4594_4_k_cu_e29cebe0_269964cuda3std3__45__cpo6cbeginE,(_ZN40_INTERNAL_205b4594_4_k_cu_e29cebe0_269964cuda3std3__48in_placeE - _ZN40_INTERNAL_205b4594_4_k_cu_e29cebe0_269964cuda3std3__45__cpo6cbeginE)
_ZN40_INTERNAL_205b4594_4_k_cu_e29cebe0_269964cuda3std3__45__cpo6cbeginE:
	.zero		1
	.type		_ZN40_INTERNAL_205b4594_4_k_cu_e29cebe0_269964cuda3std3__48in_placeE,@object
	.size		_ZN40_INTERNAL_205b4594_4_k_cu_e29cebe0_269964cuda3std3__48in_placeE,(_ZN40_INTERNAL_205b4594_4_k_cu_e29cebe0_269964cuda3std6ranges3__45__cpo9iter_moveE - _ZN40_INTERNAL_205b4594_4_k_cu_e29cebe0_269964cuda3std3__48in_placeE)
_ZN40_INTERNAL_205b4594_4_k_cu_e29cebe0_269964cuda3std3__48in_placeE:
	.zero		1
	.type		_ZN40_INTERNAL_205b4594_4_k_cu_e29cebe0_269964cuda3std6ranges3__45__cpo9iter_moveE,@object
	.size		_ZN40_INTERNAL_205b4594_4_k_cu_e29cebe0_269964cuda3std6ranges3__45__cpo9iter_moveE,(_ZN40_INTERNAL_205b4594_4_k_cu_e29cebe0_269964cuda3std3__45__cpo5beginE - _ZN40_INTERNAL_205b4594_4_k_cu_e29cebe0_269964cuda3std6ranges3__45__cpo9iter_moveE)
_ZN40_INTERNAL_205b4594_4_k_cu_e29cebe0_269964cuda3std6ranges3__45__cpo9iter_moveE:
	.zero		1
	.type		_ZN40_INTERNAL_205b4594_4_k_cu_e29cebe0_269964cuda3std3__45__cpo5beginE,@object
	.size		_ZN40_INTERNAL_205b4594_4_k_cu_e29cebe0_269964cuda3std3__45__cpo5beginE,(_ZN40_INTERNAL_205b4594_4_k_cu_e29cebe0_269964cuda3std3__442_GLOBAL__N__205b4594_4_k_cu_e29cebe0_269966ignoreE - _ZN40_INTERNAL_205b4594_4_k_cu_e29cebe0_269964cuda3std3__45__cpo5beginE)
_ZN40_INTERNAL_205b4594_4_k_cu_e29cebe0_269964cuda3std3__45__cpo5beginE:
	.zero		1
	.type		_ZN40_INTERNAL_205b4594_4_k_cu_e29cebe0_269964cuda3std3__442_GLOBAL__N__205b4594_4_k_cu_e29cebe0_269966ignoreE,@object
	.size		_ZN40_INTERNAL_205b4594_4_k_cu_e29cebe0_269964cuda3std3__442_GLOBAL__N__205b4594_4_k_cu_e29cebe0_269966ignoreE,(_ZN40_INTERNAL_205b4594_4_k_cu_e29cebe0_269964cute7productE - _ZN40_INTERNAL_205b4594_4_k_cu_e29cebe0_269964cuda3std3__442_GLOBAL__N__205b4594_4_k_cu_e29cebe0_269966ignoreE)
_ZN40_INTERNAL_205b4594_4_k_cu_e29cebe0_269964cuda3std3__442_GLOBAL__N__205b4594_4_k_cu_e29cebe0_269966ignoreE:
	.zero		1
	.type		_ZN40_INTERNAL_205b4594_4_k_cu_e29cebe0_269964cute7productE,@object
	.size		_ZN40_INTERNAL_205b4594_4_k_cu_e29cebe0_269964cute7productE,(_ZN40_INTERNAL_205b4594_4_k_cu_e29cebe0_269964cuda3std3__45__cpo3endE - _ZN40_INTERNAL_205b4594_4_k_cu_e29cebe0_269964cute7productE)
_ZN40_INTERNAL_205b4594_4_k_cu_e29cebe0_269964cute7productE:
	.zero		1
	.type		_ZN40_INTERNAL_205b4594_4_k_cu_e29cebe0_269964cuda3std3__45__cpo3endE,@object
	.size		_ZN40_INTERNAL_205b4594_4_k_cu_e29cebe0_269964cuda3std3__45__cpo3endE,(_ZN40_INTERNAL_205b4594_4_k_cu_e29cebe0_269964cuda3std3__419piecewise_constructE - _ZN40_INTERNAL_205b4594_4_k_cu_e29cebe0_269964cuda3std3__45__cpo3endE)
_ZN40_INTERNAL_205b4594_4_k_cu_e29cebe0_269964cuda3std3__45__cpo3endE:
	.zero		1
	.type		_ZN40_INTERNAL_205b4594_4_k_cu_e29cebe0_269964cuda3std3__419piecewise_constructE,@object
	.size		_ZN40_INTERNAL_205b4594_4_k_cu_e29cebe0_269964cuda3std3__419piecewise_constructE,(_ZN40_INTERNAL_205b4594_4_k_cu_e29cebe0_269964cuda3std3__45__cpo4cendE - _ZN40_INTERNAL_205b4594_4_k_cu_e29cebe0_269964cuda3std3__419piecewise_constructE)
_ZN40_INTERNAL_205b4594_4_k_cu_e29cebe0_269964cuda3std3__419piecewise_constructE:
	.zero		1
	.type		_ZN40_INTERNAL_205b4594_4_k_cu_e29cebe0_269964cuda3std3__45__cpo4cendE,@object
	.size		_ZN40_INTERNAL_205b4594_4_k_cu_e29cebe0_269964cuda3std3__45__cpo4cendE,(_ZN40_INTERNAL_205b4594_4_k_cu_e29cebe0_269964cuda3std6ranges3__45__cpo4swapE - _ZN40_INTERNAL_205b4594_4_k_cu_e29cebe0_269964cuda3std3__45__cpo4cendE)
_ZN40_INTERNAL_205b4594_4_k_cu_e29cebe0_269964cuda3std3__45__cpo4cendE:
	.zero		1
	.type		_ZN40_INTERNAL_205b4594_4_k_cu_e29cebe0_269964cuda3std6ranges3__45__cpo4swapE,@object
	.size		_ZN40_INTERNAL_205b4594_4_k_cu_e29cebe0_269964cuda3std6ranges3__45__cpo4swapE,(.L_7 - _ZN40_INTERNAL_205b4594_4_k_cu_e29cebe0_269964cuda3std6ranges3__45__cpo4swapE)
_ZN40_INTERNAL_205b4594_4_k_cu_e29cebe0_269964cuda3std6ranges3__45__cpo4swapE:
	.zero		1
.L_7:


//--------------------- .nv.constant0._ZN7cutlass13device_kernelINS_4gemm6kernel13GemmUniversalIN4cute5tupleIJiiiiEEENS1_10collective13CollectiveMmaINS1_37MainloopSm90TmaGmmaWarpSpecializedFP8ILi14ENS5_IJNS4_1CILi2EEENSA_ILi1EEESC_EEENS1_32KernelTmaWarpSpecializedPingpongEEENS5_IJNSA_ILi64EEESG_NSA_ILi128EEEEEENS_12float_e5m2_tENS5_IJlSC_lEEESJ_SK_NS4_8TiledMMAINS4_8MMA_AtomIJNS4_4SM904GMMA30MMA_64x64x32_F32E5M2E5M2_SS_TNILNSO_7ScaleInE1ELSQ_1EEEEEENS4_6LayoutINS5_IJSC_SC_SC_EEENS5_IJNSA_ILi0EEESV_SV_EEEEENS5_IJNS4_10UnderscoreESY_SY_EEEEENS4_13SM90_TMA_LOADENS4_14ComposedLayoutINS4_7SwizzleILi3ELi4ELi3EEENS4_18smem_ptr_flag_bitsILi8EEENST_INS5_IJNSA_ILi8EEESH_EEENS5_IJSH_SC_EEEEEEEvNS4_8identityENS4_23SM90_TMA_LOAD_MULTICASTES1B_vS1C_EENS_8epilogue10collective6detail29Sm90TmaWarpSpecializedAdapterINS1G_15DefaultEpilogueISJ_SK_SK_NS1F_6thread17LinearCombinationISJ_Li1EffLNS1K_9ScaleType4KindE0ELNS_15FloatRoundStyleE2ESJ_EENS1_15EpilogueDefaultEEEEEvvEEEEvNT_6ParamsE --------------------------
	.section	.nv.constant0._ZN7cutlass13device_kernelINS_4gemm6kernel13GemmUniversalIN4cute5tupleIJiiiiEEENS1_10collective13CollectiveMmaINS1_37MainloopSm90TmaGmmaWarpSpecializedFP8ILi14ENS5_IJNS4_1CILi2EEENSA_ILi1EEESC_EEENS1_32KernelTmaWarpSpecializedPingpongEEENS5_IJNSA_ILi64EEESG_NSA_ILi128EEEEEENS_12float_e5m2_tENS5_IJlSC_lEEESJ_SK_NS4_8TiledMMAINS4_8MMA_AtomIJNS4_4SM904GMMA30MMA_64x64x32_F32E5M2E5M2_SS_TNILNSO_7ScaleInE1ELSQ_1EEEEEENS4_6LayoutINS5_IJSC_SC_SC_EEENS5_IJNSA_ILi0EEESV_SV_EEEEENS5_IJNS4_10UnderscoreESY_SY_EEEEENS4_13SM90_TMA_LOADENS4_14ComposedLayoutINS4_7SwizzleILi3ELi4ELi3EEENS4_18smem_ptr_flag_bitsILi8EEENST_INS5_IJNSA_ILi8EEESH_EEENS5_IJSH_SC_EEEEEEEvNS4_8identityENS4_23SM90_TMA_LOAD_MULTICASTES1B_vS1C_EENS_8epilogue10collective6detail29Sm90TmaWarpSpecializedAdapterINS1G_15DefaultEpilogueISJ_SK_SK_NS1F_6thread17LinearCombinationISJ_Li1EffLNS1K_9ScaleType4KindE0ELNS_15FloatRoundStyleE2ESJ_EENS1_15EpilogueDefaultEEEEEvvEEEEvNT_6ParamsE,"a",@progbits
	.sectionflags	@""
	.align	4
.nv.constant0._ZN7cutlass13device_kernelINS_4gemm6kernel13GemmUniversalIN4cute5tupleIJiiiiEEENS1_10collective13CollectiveMmaINS1_37MainloopSm90TmaGmmaWarpSpecializedFP8ILi14ENS5_IJNS4_1CILi2EEENSA_ILi1EEESC_EEENS1_32KernelTmaWarpSpecializedPingpongEEENS5_IJNSA_ILi64EEESG_NSA_ILi128EEEEEENS_12float_e5m2_tENS5_IJlSC_lEEESJ_SK_NS4_8TiledMMAINS4_8MMA_AtomIJNS4_4SM904GMMA30MMA_64x64x32_F32E5M2E5M2_SS_TNILNSO_7ScaleInE1ELSQ_1EEEEEENS4_6LayoutINS5_IJSC_SC_SC_EEENS5_IJNSA_ILi0EEESV_SV_EEEEENS5_IJNS4_10UnderscoreESY_SY_EEEEENS4_13SM90_TMA_LOADENS4_14ComposedLayoutINS4_7SwizzleILi3ELi4ELi3EEENS4_18smem_ptr_flag_bitsILi8EEENST_INS5_IJNSA_ILi8EEESH_EEENS5_IJSH_SC_EEEEEEEvNS4_8identityENS4_23SM90_TMA_LOAD_MULTICASTES1B_vS1C_EENS_8epilogue10collective6detail29Sm90TmaWarpSpecializedAdapterINS1G_15DefaultEpilogueISJ_SK_SK_NS1F_6thread17LinearCombinationISJ_Li1EffLNS1K_9ScaleType4KindE0ELNS_15FloatRoundStyleE2ESJ_EENS1_15EpilogueDefaultEEEEEvvEEEEvNT_6ParamsE:
	.zero		1664


//--------------------- SYMBOLS --------------------------

	.type		.nv.reservedSmem.offset0,@object
	.size		.nv.reservedSmem.offset0,0x4
